//
// Generated by NVIDIA NVVM Compiler
//
// Compiler Build ID: CL-36424714
// Cuda compilation tools, release 13.0, V13.0.88
// Based on NVVM 20.0.0
//

.version 9.0
.target sm_100
.address_size 64

	// .globl	_Z18discover_structurePclPlS_

.visible .entry _Z18discover_structurePclPlS_(
	.param .u64 .ptr .align 1 _Z18discover_structurePclPlS__param_0,
	.param .u64 _Z18discover_structurePclPlS__param_1,
	.param .u64 .ptr .align 1 _Z18discover_structurePclPlS__param_2,
	.param .u64 .ptr .align 1 _Z18discover_structurePclPlS__param_3
)
{
	.reg .pred 	%p<76>;
	.reg .b16 	%rs<36>;
	.reg .b32 	%r<22>;
	.reg .b64 	%rd<98>;

	ld.param.u64 	%rd33, [_Z18discover_structurePclPlS__param_0];
	ld.param.u64 	%rd32, [_Z18discover_structurePclPlS__param_1];
	ld.param.u64 	%rd34, [_Z18discover_structurePclPlS__param_2];
	ld.param.u64 	%rd35, [_Z18discover_structurePclPlS__param_3];
	cvta.to.global.u64 	%rd1, %rd35;
	cvta.to.global.u64 	%rd2, %rd33;
	cvta.to.global.u64 	%rd3, %rd34;
	mov.u32 	%r2, %ctaid.x;
	mov.u32 	%r3, %ntid.x;
	mul.lo.s32 	%r1, %r2, %r3;
	mov.u32 	%r4, %nctaid.x;
	mul.lo.s32 	%r5, %r3, %r4;
	cvt.s64.s32 	%rd4, %r5;
	add.s64 	%rd36, %rd4, %rd32;
	add.s64 	%rd5, %rd36, -1;
	or.b64  	%rd37, %rd5, %rd4;
	and.b64  	%rd38, %rd37, -4294967296;
	setp.ne.s64 	%p1, %rd38, 0;
	@%p1 bra 	$L__BB0_2;
	cvt.u32.u64 	%r6, %rd4;
	cvt.u32.u64 	%r7, %rd5;
	div.u32 	%r8, %r7, %r6;
	cvt.u64.u32 	%rd88, %r8;
	bra.uni 	$L__BB0_3;
$L__BB0_2:
	div.s64 	%rd88, %rd5, %rd4;
$L__BB0_3:
	add.s64 	%rd39, %rd88, 63;
	shr.s64 	%rd40, %rd39, 63;
	shr.u64 	%rd41, %rd40, 58;
	add.s64 	%rd42, %rd39, %rd41;
	and.b64  	%rd9, %rd42, -64;
	mov.u32 	%r9, %tid.x;
	add.s32 	%r10, %r1, %r9;
	cvt.s64.s32 	%rd43, %r10;
	mul.lo.s64 	%rd92, %rd9, %rd43;
	setp.lt.s64 	%p2, %rd88, 1;
	setp.ge.s64 	%p3, %rd92, %rd32;
	or.pred  	%p4, %p2, %p3;
	@%p4 bra 	$L__BB0_102;
	add.s64 	%rd45, %rd92, %rd9;
	min.s64 	%rd46, %rd45, %rd32;
	add.s64 	%rd47, %rd92, 1;
	max.s64 	%rd11, %rd46, %rd47;
	and.b64  	%rd94, %rd11, 3;
	sub.s64 	%rd48, %rd92, %rd11;
	setp.gt.u64 	%p5, %rd48, -4;
	mov.b64 	%rd93, 0;
	@%p5 bra 	$L__BB0_80;
	and.b64  	%rd50, %rd11, -4;
	neg.s64 	%rd13, %rd50;
	mov.b64 	%rd93, 0;
$L__BB0_6:
	shr.s64 	%rd51, %rd92, 63;
	shr.u64 	%rd52, %rd51, 58;
	add.s64 	%rd53, %rd92, %rd52;
	and.b64  	%rd54, %rd53, -64;
	sub.s64 	%rd16, %rd92, %rd54;
	setp.ne.s64 	%p6, %rd16, 0;
	@%p6 bra 	$L__BB0_8;
	shr.s64 	%rd58, %rd53, 6;
	shl.b64 	%rd59, %rd58, 3;
	add.s64 	%rd60, %rd3, %rd59;
	ld.global.u64 	%rd93, [%rd60];
$L__BB0_8:
	cvt.u32.u64 	%r11, %rd16;
	shr.u64 	%rd61, %rd93, %r11;
	and.b64  	%rd62, %rd61, 1;
	setp.eq.b64 	%p7, %rd62, 1;
	add.s64 	%rd19, %rd2, %rd92;
	add.s64 	%rd20, %rd1, %rd92;
	@%p7 bra 	$L__BB0_25;
	ld.global.u8 	%rs1, [%rd19];
	setp.gt.s16 	%p8, %rs1, 57;
	@%p8 bra 	$L__BB0_17;
	setp.gt.s16 	%p15, %rs1, 31;
	@%p15 bra 	$L__BB0_14;
	add.s16 	%rs2, %rs1, -9;
	setp.lt.u16 	%p18, %rs2, 2;
	@%p18 bra 	$L__BB0_13;
	setp.eq.s16 	%p19, %rs1, 13;
	@%p19 bra 	$L__BB0_13;
	bra.uni 	$L__BB0_25;
$L__BB0_13:
	mov.b16 	%rs4, 8;
	st.global.u8 	[%rd20], %rs4;
	bra.uni 	$L__BB0_25;
$L__BB0_14:
	setp.eq.s16 	%p16, %rs1, 32;
	@%p16 bra 	$L__BB0_24;
	setp.eq.s16 	%p17, %rs1, 44;
	@%p17 bra 	$L__BB0_16;
	bra.uni 	$L__BB0_25;
$L__BB0_16:
	mov.b16 	%rs7, 1;
	st.global.u8 	[%rd20], %rs7;
	bra.uni 	$L__BB0_25;
$L__BB0_17:
	setp.gt.s16 	%p9, %rs1, 92;
	@%p9 bra 	$L__BB0_20;
	setp.eq.s16 	%p13, %rs1, 58;
	@%p13 bra 	$L__BB0_103;
	setp.eq.s16 	%p14, %rs1, 91;
	@%p14 bra 	$L__BB0_23;
	bra.uni 	$L__BB0_25;
$L__BB0_20:
	setp.eq.s16 	%p10, %rs1, 93;
	@%p10 bra 	$L__BB0_23;
	setp.eq.s16 	%p11, %rs1, 123;
	@%p11 bra 	$L__BB0_23;
	setp.eq.s16 	%p12, %rs1, 125;
	@%p12 bra 	$L__BB0_23;
	bra.uni 	$L__BB0_25;
$L__BB0_23:
	mov.b16 	%rs5, 4;
	st.global.u8 	[%rd20], %rs5;
	bra.uni 	$L__BB0_25;
$L__BB0_24:
	mov.b16 	%rs3, 16;
	st.global.u8 	[%rd20], %rs3;
$L__BB0_25:
	cvt.u32.u64 	%r12, %rd92;
	add.s32 	%r13, %r12, 1;
	and.b32  	%r14, %r13, 61;
	shr.u64 	%rd63, %rd93, %r14;
	and.b64  	%rd64, %rd63, 1;
	setp.eq.b64 	%p20, %rd64, 1;
	@%p20 bra 	$L__BB0_43;
	ld.global.u8 	%rs8, [%rd19+1];
	setp.gt.s16 	%p21, %rs8, 57;
	@%p21 bra 	$L__BB0_34;
	setp.gt.s16 	%p28, %rs8, 31;
	@%p28 bra 	$L__BB0_31;
	add.s16 	%rs9, %rs8, -9;
	setp.lt.u16 	%p31, %rs9, 2;
	@%p31 bra 	$L__BB0_30;
	setp.eq.s16 	%p32, %rs8, 13;
	@%p32 bra 	$L__BB0_30;
	bra.uni 	$L__BB0_43;
$L__BB0_30:
	mov.b16 	%rs11, 8;
	st.global.u8 	[%rd20+1], %rs11;
	bra.uni 	$L__BB0_43;
$L__BB0_31:
	setp.eq.s16 	%p29, %rs8, 32;
	@%p29 bra 	$L__BB0_41;
	setp.eq.s16 	%p30, %rs8, 44;
	@%p30 bra 	$L__BB0_33;
	bra.uni 	$L__BB0_43;
$L__BB0_33:
	mov.b16 	%rs14, 1;
	st.global.u8 	[%rd20+1], %rs14;
	bra.uni 	$L__BB0_43;
$L__BB0_34:
	setp.gt.s16 	%p22, %rs8, 92;
	@%p22 bra 	$L__BB0_37;
	setp.eq.s16 	%p26, %rs8, 58;
	@%p26 bra 	$L__BB0_42;
	setp.eq.s16 	%p27, %rs8, 91;
	@%p27 bra 	$L__BB0_40;
	bra.uni 	$L__BB0_43;
$L__BB0_37:
	setp.eq.s16 	%p23, %rs8, 93;
	@%p23 bra 	$L__BB0_40;
	setp.eq.s16 	%p24, %rs8, 123;
	@%p24 bra 	$L__BB0_40;
	setp.eq.s16 	%p25, %rs8, 125;
	@%p25 bra 	$L__BB0_40;
	bra.uni 	$L__BB0_43;
$L__BB0_40:
	mov.b16 	%rs12, 4;
	st.global.u8 	[%rd20+1], %rs12;
	bra.uni 	$L__BB0_43;
$L__BB0_41:
	mov.b16 	%rs10, 16;
	st.global.u8 	[%rd20+1], %rs10;
	bra.uni 	$L__BB0_43;
$L__BB0_42:
	mov.b16 	%rs13, 2;
	st.global.u8 	[%rd20+1], %rs13;
$L__BB0_43:
	add.s32 	%r16, %r12, 2;
	and.b32  	%r17, %r16, 62;
	shr.u64 	%rd65, %rd93, %r17;
	and.b64  	%rd66, %rd65, 1;
	setp.eq.b64 	%p33, %rd66, 1;
	@%p33 bra 	$L__BB0_61;
	ld.global.u8 	%rs15, [%rd19+2];
	setp.gt.s16 	%p34, %rs15, 57;
	@%p34 bra 	$L__BB0_52;
	setp.gt.s16 	%p41, %rs15, 31;
	@%p41 bra 	$L__BB0_49;
	add.s16 	%rs16, %rs15, -9;
	setp.lt.u16 	%p44, %rs16, 2;
	@%p44 bra 	$L__BB0_48;
	setp.eq.s16 	%p45, %rs15, 13;
	@%p45 bra 	$L__BB0_48;
	bra.uni 	$L__BB0_61;
$L__BB0_48:
	mov.b16 	%rs18, 8;
	st.global.u8 	[%rd20+2], %rs18;
	bra.uni 	$L__BB0_61;
$L__BB0_49:
	setp.eq.s16 	%p42, %rs15, 32;
	@%p42 bra 	$L__BB0_59;
	setp.eq.s16 	%p43, %rs15, 44;
	@%p43 bra 	$L__BB0_51;
	bra.uni 	$L__BB0_61;
$L__BB0_51:
	mov.b16 	%rs21, 1;
	st.global.u8 	[%rd20+2], %rs21;
	bra.uni 	$L__BB0_61;
$L__BB0_52:
	setp.gt.s16 	%p35, %rs15, 92;
	@%p35 bra 	$L__BB0_55;
	setp.eq.s16 	%p39, %rs15, 58;
	@%p39 bra 	$L__BB0_60;
	setp.eq.s16 	%p40, %rs15, 91;
	@%p40 bra 	$L__BB0_58;
	bra.uni 	$L__BB0_61;
$L__BB0_55:
	setp.eq.s16 	%p36, %rs15, 93;
	@%p36 bra 	$L__BB0_58;
	setp.eq.s16 	%p37, %rs15, 123;
	@%p37 bra 	$L__BB0_58;
	setp.eq.s16 	%p38, %rs15, 125;
	@%p38 bra 	$L__BB0_58;
	bra.uni 	$L__BB0_61;
$L__BB0_58:
	mov.b16 	%rs19, 4;
	st.global.u8 	[%rd20+2], %rs19;
	bra.uni 	$L__BB0_61;
$L__BB0_59:
	mov.b16 	%rs17, 16;
	st.global.u8 	[%rd20+2], %rs17;
	bra.uni 	$L__BB0_61;
$L__BB0_60:
	mov.b16 	%rs20, 2;
	st.global.u8 	[%rd20+2], %rs20;
$L__BB0_61:
	add.s32 	%r19, %r12, 3;
	and.b32  	%r20, %r19, 63;
	shr.u64 	%rd67, %rd93, %r20;
	and.b64  	%rd68, %rd67, 1;
	setp.eq.b64 	%p46, %rd68, 1;
	@%p46 bra 	$L__BB0_79;
	ld.global.u8 	%rs22, [%rd19+3];
	setp.gt.s16 	%p47, %rs22, 57;
	@%p47 bra 	$L__BB0_70;
	setp.gt.s16 	%p54, %rs22, 31;
	@%p54 bra 	$L__BB0_67;
	add.s16 	%rs23, %rs22, -9;
	setp.lt.u16 	%p57, %rs23, 2;
	@%p57 bra 	$L__BB0_66;
	setp.eq.s16 	%p58, %rs22, 13;
	@%p58 bra 	$L__BB0_66;
	bra.uni 	$L__BB0_79;
$L__BB0_66:
	mov.b16 	%rs25, 8;
	st.global.u8 	[%rd20+3], %rs25;
	bra.uni 	$L__BB0_79;
$L__BB0_67:
	setp.eq.s16 	%p55, %rs22, 32;
	@%p55 bra 	$L__BB0_77;
	setp.eq.s16 	%p56, %rs22, 44;
	@%p56 bra 	$L__BB0_69;
	bra.uni 	$L__BB0_79;
$L__BB0_69:
	mov.b16 	%rs28, 1;
	st.global.u8 	[%rd20+3], %rs28;
	bra.uni 	$L__BB0_79;
$L__BB0_70:
	setp.gt.s16 	%p48, %rs22, 92;
	@%p48 bra 	$L__BB0_73;
	setp.eq.s16 	%p52, %rs22, 58;
	@%p52 bra 	$L__BB0_78;
	setp.eq.s16 	%p53, %rs22, 91;
	@%p53 bra 	$L__BB0_76;
	bra.uni 	$L__BB0_79;
$L__BB0_73:
	setp.eq.s16 	%p49, %rs22, 93;
	@%p49 bra 	$L__BB0_76;
	setp.eq.s16 	%p50, %rs22, 123;
	@%p50 bra 	$L__BB0_76;
	setp.eq.s16 	%p51, %rs22, 125;
	@%p51 bra 	$L__BB0_76;
	bra.uni 	$L__BB0_79;
$L__BB0_76:
	mov.b16 	%rs26, 4;
	st.global.u8 	[%rd20+3], %rs26;
	bra.uni 	$L__BB0_79;
$L__BB0_77:
	mov.b16 	%rs24, 16;
	st.global.u8 	[%rd20+3], %rs24;
	bra.uni 	$L__BB0_79;
$L__BB0_78:
	mov.b16 	%rs27, 2;
	st.global.u8 	[%rd20+3], %rs27;
$L__BB0_79:
	add.s64 	%rd92, %rd92, 4;
	add.s64 	%rd69, %rd13, %rd92;
	setp.ne.s64 	%p59, %rd69, 0;
	@%p59 bra 	$L__BB0_6;
$L__BB0_80:
	setp.eq.s64 	%p60, %rd94, 0;
	@%p60 bra 	$L__BB0_102;
$L__BB0_81:
	.pragma "nounroll";
	shr.s64 	%rd70, %rd92, 63;
	shr.u64 	%rd71, %rd70, 58;
	add.s64 	%rd72, %rd92, %rd71;
	and.b64  	%rd73, %rd72, -64;
	sub.s64 	%rd27, %rd92, %rd73;
	setp.ne.s64 	%p61, %rd27, 0;
	@%p61 bra 	$L__BB0_83;
	shr.s64 	%rd77, %rd72, 6;
	shl.b64 	%rd78, %rd77, 3;
	add.s64 	%rd79, %rd3, %rd78;
	ld.global.u64 	%rd93, [%rd79];
$L__BB0_83:
	cvt.u32.u64 	%r21, %rd27;
	shr.u64 	%rd80, %rd93, %r21;
	and.b64  	%rd81, %rd80, 1;
	setp.eq.b64 	%p62, %rd81, 1;
	@%p62 bra 	$L__BB0_101;
	add.s64 	%rd82, %rd2, %rd92;
	ld.global.u8 	%rs29, [%rd82];
	setp.gt.s16 	%p63, %rs29, 57;
	@%p63 bra 	$L__BB0_92;
	setp.gt.s16 	%p70, %rs29, 31;
	@%p70 bra 	$L__BB0_89;
	add.s16 	%rs30, %rs29, -9;
	setp.lt.u16 	%p73, %rs30, 2;
	@%p73 bra 	$L__BB0_88;
	setp.eq.s16 	%p74, %rs29, 13;
	@%p74 bra 	$L__BB0_88;
	bra.uni 	$L__BB0_101;
$L__BB0_88:
	add.s64 	%rd84, %rd1, %rd92;
	mov.b16 	%rs32, 8;
	st.global.u8 	[%rd84], %rs32;
	bra.uni 	$L__BB0_101;
$L__BB0_89:
	setp.eq.s16 	%p71, %rs29, 32;
	@%p71 bra 	$L__BB0_99;
	setp.eq.s16 	%p72, %rs29, 44;
	@%p72 bra 	$L__BB0_91;
	bra.uni 	$L__BB0_101;
$L__BB0_91:
	add.s64 	%rd87, %rd1, %rd92;
	mov.b16 	%rs35, 1;
	st.global.u8 	[%rd87], %rs35;
	bra.uni 	$L__BB0_101;
$L__BB0_92:
	setp.gt.s16 	%p64, %rs29, 92;
	@%p64 bra 	$L__BB0_95;
	setp.eq.s16 	%p68, %rs29, 58;
	@%p68 bra 	$L__BB0_100;
	setp.eq.s16 	%p69, %rs29, 91;
	@%p69 bra 	$L__BB0_98;
	bra.uni 	$L__BB0_101;
$L__BB0_95:
	setp.eq.s16 	%p65, %rs29, 93;
	@%p65 bra 	$L__BB0_98;
	setp.eq.s16 	%p66, %rs29, 123;
	@%p66 bra 	$L__BB0_98;
	setp.eq.s16 	%p67, %rs29, 125;
	@%p67 bra 	$L__BB0_98;
	bra.uni 	$L__BB0_101;
$L__BB0_98:
	add.s64 	%rd85, %rd1, %rd92;
	mov.b16 	%rs33, 4;
	st.global.u8 	[%rd85], %rs33;
	bra.uni 	$L__BB0_101;
$L__BB0_99:
	add.s64 	%rd83, %rd1, %rd92;
	mov.b16 	%rs31, 16;
	st.global.u8 	[%rd83], %rs31;
	bra.uni 	$L__BB0_101;
$L__BB0_100:
	add.s64 	%rd86, %rd1, %rd92;
	mov.b16 	%rs34, 2;
	st.global.u8 	[%rd86], %rs34;
$L__BB0_101:
	add.s64 	%rd92, %rd92, 1;
	add.s64 	%rd94, %rd94, -1;
	setp.ne.s64 	%p75, %rd94, 0;
	@%p75 bra 	$L__BB0_81;
$L__BB0_102:
	ret;
$L__BB0_103:
	mov.b16 	%rs6, 2;
	st.global.u8 	[%rd20], %rs6;
	bra.uni 	$L__BB0_25;

}


// ===== COMPILED SASS (sm_100) =====

	.target	sm_100

	.elftype	@"ET_EXEC"


//--------------------- .note.nv.tkinfo           --------------------------
	.section	.note.nv.tkinfo,"",@"SHT_NOTE"
	.sectionflags	@"SHF_NOTE_NV_TKINFO"
	.tkinfo
        /*0018*/ 	.word	0x00000002
        /*0030*/ 	.string	""
        /*0030*/ 	.string	"ptxas"
        /*0030*/ 	.string	"Cuda compilation tools, release 13.0, V13.0.88"
        /*0030*/ 	.string	"Build cuda_13.0.r13.0/compiler.36424714_0"
        /*0030*/ 	.string	"-arch sm_100 -m 64 "



//--------------------- .note.nv.cuinfo           --------------------------
	.section	.note.nv.cuinfo,"",@"SHT_NOTE"
	.sectionflags	@"SHF_NOTE_NV_CUINFO"
        /*0018*/ 	.short	0x0002
        /*001a*/ 	.short	0x0064
        /*001c*/ 	.short	0x0082
	.zero		2


//--------------------- .nv.info                  --------------------------
	.section	.nv.info,"",@"SHT_CUDA_INFO"
	.align	4


	//----- nvinfo : EIATTR_REGCOUNT
	.align		4
        /*0000*/ 	.byte	0x04, 0x2f
        /*0002*/ 	.short	(.L_1 - .L_0)
	.align		4
.L_0:
        /*0004*/ 	.word	index@(_Z18discover_structurePclPlS_)
        /*0008*/ 	.word	0x00000016


	//----- nvinfo : EIATTR_FRAME_SIZE
	.align		4
.L_1:
        /*000c*/ 	.byte	0x04, 0x11
        /*000e*/ 	.short	(.L_3 - .L_2)
	.align		4
.L_2:
        /*0010*/ 	.word	index@($__internal_0_$__cuda_sm20_div_s64)
        /*0014*/ 	.word	0x00000000


	//----- nvinfo : EIATTR_FRAME_SIZE
	.align		4
.L_3:
        /*0018*/ 	.byte	0x04, 0x11
        /*001a*/ 	.short	(.L_5 - .L_4)
	.align		4
.L_4:
        /*001c*/ 	.word	index@(_Z18discover_structurePclPlS_)
        /*0020*/ 	.word	0x00000000


	//----- nvinfo : EIATTR_MIN_STACK_SIZE
	.align		4
.L_5:
        /*0024*/ 	.byte	0x04, 0x12
        /*0026*/ 	.short	(.L_7 - .L_6)
	.align		4
.L_6:
        /*0028*/ 	.word	index@(_Z18discover_structurePclPlS_)
        /*002c*/ 	.word	0x00000000
.L_7:


//--------------------- .nv.compat                --------------------------
	.section	.nv.compat,"",@"SHT_CUDA_COMPAT_INFO"
	.align	4
        /*0000*/ 	.byte	0x02, 0x09, 0x00, 0x00, 0x02, 0x02, 0x01, 0x00, 0x02, 0x05, 0x05, 0x00, 0x03, 0x07, 0x01, 0x01
        /*0010*/ 	.byte	0x02, 0x03, 0x00, 0x00, 0x02, 0x06, 0x01, 0x00, 0x04, 0x0b, 0x08, 0x00, 0x09, 0x00, 0x00, 0x00
        /*0020*/ 	.byte	0x00, 0x00, 0x00, 0x00


//--------------------- .nv.info._Z18discover_structurePclPlS_ --------------------------
	.section	.nv.info._Z18discover_structurePclPlS_,"",@"SHT_CUDA_INFO"
	.sectionflags	@""
	.align	4


	//----- nvinfo : EIATTR_CUDA_API_VERSION
	.align		4
        /*0000*/ 	.byte	0x04, 0x37
        /*0002*/ 	.short	(.L_9 - .L_8)
.L_8:
        /*0004*/ 	.word	0x00000082


	//----- nvinfo : EIATTR_KPARAM_INFO
	.align		4
.L_9:
        /*0008*/ 	.byte	0x04, 0x17
        /*000a*/ 	.short	(.L_11 - .L_10)
.L_10:
        /*000c*/ 	.word	0x00000000
        /*0010*/ 	.short	0x0003
        /*0012*/ 	.short	0x0018
        /*0014*/ 	.byte	0x00, 0xf5, 0x21, 0x00


	//----- nvinfo : EIATTR_KPARAM_INFO
	.align		4
.L_11:
        /*0018*/ 	.byte	0x04, 0x17
        /*001a*/ 	.short	(.L_13 - .L_12)
.L_12:
        /*001c*/ 	.word	0x00000000
        /*0020*/ 	.short	0x0002
        /*0022*/ 	.short	0x0010
        /*0024*/ 	.byte	0x00, 0xf5, 0x21, 0x00


	//----- nvinfo : EIATTR_KPARAM_INFO
	.align		4
.L_13:
        /*0028*/ 	.byte	0x04, 0x17
        /*002a*/ 	.short	(.L_15 - .L_14)
.L_14:
        /*002c*/ 	.word	0x00000000
        /*0030*/ 	.short	0x0001
        /*0032*/ 	.short	0x0008
        /*0034*/ 	.byte	0x00, 0xf0, 0x21, 0x00


	//----- nvinfo : EIATTR_KPARAM_INFO
	.align		4
.L_15:
        /*0038*/ 	.byte	0x04, 0x17
        /*003a*/ 	.short	(.L_17 - .L_16)
.L_16:
        /*003c*/ 	.word	0x00000000
        /*0040*/ 	.short	0x0000
        /*0042*/ 	.short	0x0000
        /*0044*/ 	.byte	0x00, 0xf5, 0x21, 0x00


	//----- nvinfo : EIATTR_SPARSE_MMA_MASK
	.align		4
.L_17:
        /*0048*/ 	.byte	0x03, 0x50
        /*004a*/ 	.short	0x0000


	//----- nvinfo : EIATTR_MAXREG_COUNT
	.align		4
        /*004c*/ 	.byte	0x03, 0x1b
        /*004e*/ 	.short	0x00ff


	//----- nvinfo : EIATTR_MERCURY_ISA_VERSION
	.align		4
        /*0050*/ 	.byte	0x03, 0x5f
        /*0052*/ 	.short	0x0101


	//----- nvinfo : EIATTR_VRC_CTA_INIT_COUNT
	.align		4
        /*0054*/ 	.byte	0x02, 0x4a
	.zero		1
	.zero		1


	//----- nvinfo : EIATTR_EXIT_INSTR_OFFSETS
	.align		4
        /*0058*/ 	.byte	0x04, 0x1c
        /*005a*/ 	.short	(.L_19 - .L_18)


	//   ....[0]....
.L_18:
        /*005c*/ 	.word	0x00000360


	//   ....[1]....
        /*0060*/ 	.word	0x00001430


	//   ....[2]....
        /*0064*/ 	.word	0x00001980


	//----- nvinfo : EIATTR_CRS_STACK_SIZE
	.align		4
.L_19:
        /*0068*/ 	.byte	0x04, 0x1e
        /*006a*/ 	.short	(.L_21 - .L_20)
.L_20:
        /*006c*/ 	.word	0x00000000


	//----- nvinfo : EIATTR_CBANK_PARAM_SIZE
	.align		4
.L_21:
        /*0070*/ 	.byte	0x03, 0x19
        /*0072*/ 	.short	0x0020


	//----- nvinfo : EIATTR_PARAM_CBANK
	.align		4
        /*0074*/ 	.byte	0x04, 0x0a
        /*0076*/ 	.short	(.L_23 - .L_22)
	.align		4
.L_22:
        /*0078*/ 	.word	index@(.nv.constant0._Z18discover_structurePclPlS_)
        /*007c*/ 	.short	0x0380
        /*007e*/ 	.short	0x0020


	//----- nvinfo : EIATTR_SW_WAR
	.align		4
.L_23:
        /*0080*/ 	.byte	0x04, 0x36
        /*0082*/ 	.short	(.L_25 - .L_24)
.L_24:
        /*0084*/ 	.word	0x00000008
.L_25:


//--------------------- .nv.callgraph             --------------------------
	.section	.nv.callgraph,"",@"SHT_CUDA_CALLGRAPH"
	.align	4
	.sectionentsize	8
	.align		4
        /*0000*/ 	.word	0x00000000
	.align		4
        /*0004*/ 	.word	0xffffffff
	.align		4
        /*0008*/ 	.word	0x00000000
	.align		4
        /*000c*/ 	.word	0xfffffffe
	.align		4
        /*0010*/ 	.word	0x00000000
	.align		4
        /*0014*/ 	.word	0xfffffffd
	.align		4
        /*0018*/ 	.word	0x00000000
	.align		4
        /*001c*/ 	.word	0xfffffffc


//--------------------- .text._Z18discover_structurePclPlS_ --------------------------
	.section	.text._Z18discover_structurePclPlS_,"ax",@progbits
	.align	128
        .global         _Z18discover_structurePclPlS_
        .type           _Z18discover_structurePclPlS_,@function
        .size           _Z18discover_structurePclPlS_,(.L_x_51 - _Z18discover_structurePclPlS_)
        .other          _Z18discover_structurePclPlS_,@"STO_CUDA_ENTRY STV_DEFAULT"
_Z18discover_structurePclPlS_:
.text._Z18discover_structurePclPlS_:
[----:B------:R-:W-:Y:S01]  /*0000*/  LDC R1, c[0x0][0x37c] ;  /* 0x0000df00ff017b82 */ /* 0x000fe20000000800 */
[----:B------:R-:W0:Y:S07]  /*0010*/  LDCU UR5, c[0x0][0x360] ;  /* 0x00006c00ff0577ac */ /* 0x000e2e0008000800 */
[----:B------:R-:W0:Y:S08]  /*0020*/  LDC R5, c[0x0][0x370] ;  /* 0x0000dc00ff057b82 */ /* 0x000e300000000800 */
[----:B------:R-:W1:Y:S08]  /*0030*/  LDC.64 R6, c[0x0][0x388] ;  /* 0x0000e200ff067b82 */ /* 0x000e700000000a00 */
[----:B------:R-:W2:Y:S01]  /*0040*/  S2UR UR4, SR_CTAID.X ;  /* 0x00000000000479c3 */ /* 0x000ea20000002500 */
[----:B0-----:R-:W-:-:S05]  /*0050*/  IMAD R5, R5, UR5, RZ ;  /* 0x0000000505057c24 */ /* 0x001fca000f8e02ff */
[----:B-1----:R-:W-:Y:S02]  /*0060*/  IADD3 R0, P0, PT, R5, R6, RZ ;  /* 0x0000000605007210 */ /* 0x002fe40007f1e0ff */
[----:B------:R-:W-:Y:S02]  /*0070*/  SHF.R.S32.HI R6, RZ, 0x1f, R5 ;  /* 0x0000001fff067819 */ /* 0x000fe40000011405 */
[----:B------:R-:W-:-:S04]  /*0080*/  IADD3 R0, P1, PT, R0, -0x1, RZ ;  /* 0xffffffff00007810 */ /* 0x000fc80007f3e0ff */
[----:B------:R-:W-:Y:S01]  /*0090*/  IADD3.X R7, PT, PT, R6, -0x1, R7, P1, P0 ;  /* 0xffffffff06077810 */ /* 0x000fe20000fe0407 */
[----:B--2---:R-:W-:-:S03]  /*00a0*/  UIMAD UR4, UR4, UR5, URZ ;  /* 0x00000005040472a4 */ /* 0x004fc6000f8e02ff */
[----:B------:R-:W-:-:S04]  /*00b0*/  LOP3.LUT R2, R7, R6, RZ, 0xfc, !PT ;  /* 0x0000000607027212 */ /* 0x000fc800078efcff */
[----:B------:R-:W-:-:S13]  /*00c0*/  ISETP.NE.U32.AND P0, PT, R2, RZ, PT ;  /* 0x000000ff0200720c */ /* 0x000fda0003f05070 */
[----:B------:R-:W-:Y:S05]  /*00d0*/  @P0 BRA `(.L_x_0) ;  /* 0x0000000000500947 */ /* 0x000fea0003800000 */
[----:B------:R-:W0:Y:S01]  /*00e0*/  I2F.U32.RP R4, R5 ;  /* 0x0000000500047306 */ /* 0x000e220000209000 */
[----:B------:R-:W-:Y:S01]  /*00f0*/  IMAD.MOV R7, RZ, RZ, -R5 ;  /* 0x000000ffff077224 */ /* 0x000fe200078e0a05 */
[----:B------:R-:W-:-:S06]  /*0100*/  ISETP.NE.U32.AND P2, PT, R5, RZ, PT ;  /* 0x000000ff0500720c */ /* 0x000fcc0003f45070 */
[----:B0-----:R-:W0:Y:S02]  /*0110*/  MUFU.RCP R4, R4 ;  /* 0x0000000400047308 */ /* 0x001e240000001000 */
[----:B0-----:R-:W-:-:S06]  /*0120*/  VIADD R2, R4, 0xffffffe ;  /* 0x0ffffffe04027836 */ /* 0x001fcc0000000000 */
[----:B------:R0:W1:Y:S02]  /*0130*/  F2I.FTZ.U32.TRUNC.NTZ R3, R2 ;  /* 0x0000000200037305 */ /* 0x000064000021f000 */
[----:B0-----:R-:W-:Y:S02]  /*0140*/  IMAD.MOV.U32 R2, RZ, RZ, RZ ;  /* 0x000000ffff027224 */ /* 0x001fe400078e00ff */
[----:B-1----:R-:W-:-:S04]  /*0150*/  IMAD R7, R7, R3, RZ ;  /* 0x0000000307077224 */ /* 0x002fc800078e02ff */
[----:B------:R-:W-:-:S06]  /*0160*/  IMAD.HI.U32 R3, R3, R7, R2 ;  /* 0x0000000703037227 */ /* 0x000fcc00078e0002 */
[----:B------:R-:W-:-:S04]  /*0170*/  IMAD.HI.U32 R2, R3, R0, RZ ;  /* 0x0000000003027227 */ /* 0x000fc800078e00ff */
[----:B------:R-:W-:-:S04]  /*0180*/  IMAD.MOV R3, RZ, RZ, -R2 ;  /* 0x000000ffff037224 */ /* 0x000fc800078e0a02 */
[----:B------:R-:W-:Y:S02]  /*0190*/  IMAD R0, R5, R3, R0 ;  /* 0x0000000305007224 */ /* 0x000fe400078e0200 */
[----:B------:R-:W-:-:S03]  /*01a0*/  IMAD.MOV.U32 R3, RZ, RZ, RZ ;  /* 0x000000ffff037224 */ /* 0x000fc600078e00ff */
[----:B------:R-:W-:-:S13]  /*01b0*/  ISETP.GE.U32.AND P0, PT, R0, R5, PT ;  /* 0x000000050000720c */ /* 0x000fda0003f06070 */
[----:B------:R-:W-:Y:S02]  /*01c0*/  @P0 IMAD.IADD R0, R0, 0x1, -R5 ;  /* 0x0000000100000824 */ /* 0x000fe400078e0a05 */
[----:B------:R-:W-:-:S03]  /*01d0*/  @P0 VIADD R2, R2, 0x1 ;  /* 0x0000000102020836 */ /* 0x000fc60000000000 */
[----:B------:R-:W-:-:S13]  /*01e0*/  ISETP.GE.U32.AND P1, PT, R0, R5, PT ;  /* 0x000000050000720c */ /* 0x000fda0003f26070 */
[----:B------:R-:W-:Y:S01]  /*01f0*/  @P1 VIADD R2, R2, 0x1 ;  /* 0x0000000102021836 */ /* 0x000fe20000000000 */
[----:B------:R-:W-:Y:S01]  /*0200*/  @!P2 LOP3.LUT R2, RZ, R5, RZ, 0x33, !PT ;  /* 0x00000005ff02a212 */ /* 0x000fe200078e33ff */
[----:B------:R-:W-:Y:S06]  /*0210*/  BRA `(.L_x_1) ;  /* 0x0000000000087947 */ /* 0x000fec0003800000 */
.L_x_0:
[----:B------:R-:W-:-:S07]  /*0220*/  MOV R4, 0x240 ;  /* 0x0000024000047802 */ /* 0x000fce0000000f00 */
[----:B------:R-:W-:Y:S05]  /*0230*/  CALL.REL.NOINC `($__internal_0_$__cuda_sm20_div_s64) ;  /* 0x0000001400d47944 */ /* 0x000fea0003c00000 */
.L_x_1:
[----:B------:R-:W0:Y:S01]  /*0240*/  S2R R4, SR_TID.X ;  /* 0x0000000000047919 */ /* 0x000e220000002100 */
[C---:B------:R-:W-:Y:S01]  /*0250*/  IADD3 R5, P0, PT, R2.reuse, 0x3f, RZ ;  /* 0x0000003f02057810 */ /* 0x040fe20007f1e0ff */
[----:B------:R-:W1:Y:S01]  /*0260*/  LDCU.64 UR6, c[0x0][0x388] ;  /* 0x00007100ff0677ac */ /* 0x000e620008000a00 */
[----:B------:R-:W-:-:S03]  /*0270*/  ISETP.LT.U32.AND P1, PT, R2, 0x1, PT ;  /* 0x000000010200780c */ /* 0x000fc60003f21070 */
[----:B------:R-:W-:-:S05]  /*0280*/  IMAD.X R6, RZ, RZ, R3, P0 ;  /* 0x000000ffff067224 */ /* 0x000fca00000e0603 */
[----:B------:R-:W-:-:S04]  /*0290*/  SHF.R.S32.HI R0, RZ, 0x1f, R6 ;  /* 0x0000001fff007819 */ /* 0x000fc80000011406 */
[----:B------:R-:W-:-:S04]  /*02a0*/  LEA.HI R0, P0, R0, R5, RZ, 0x6 ;  /* 0x0000000500007211 */ /* 0x000fc800078130ff */
[----:B------:R-:W-:Y:S01]  /*02b0*/  LOP3.LUT R11, R0, 0xffffffc0, RZ, 0xc0, !PT ;  /* 0xffffffc0000b7812 */ /* 0x000fe200078ec0ff */
[----:B------:R-:W-:Y:S02]  /*02c0*/  IMAD.X R9, RZ, RZ, R6, P0 ;  /* 0x000000ffff097224 */ /* 0x000fe400000e0606 */
[----:B0-----:R-:W-:-:S04]  /*02d0*/  VIADD R4, R4, UR4 ;  /* 0x0000000404047c36 */ /* 0x001fc80008000000 */
[-C--:B------:R-:W-:Y:S01]  /*02e0*/  IMAD R7, R9, R4.reuse, RZ ;  /* 0x0000000409077224 */ /* 0x080fe200078e02ff */
[----:B------:R-:W-:Y:S01]  /*02f0*/  SHF.R.S32.HI R0, RZ, 0x1f, R4 ;  /* 0x0000001fff007819 */ /* 0x000fe20000011404 */
[----:B------:R-:W-:-:S04]  /*0300*/  IMAD.WIDE.U32 R4, R11, R4, RZ ;  /* 0x000000040b047225 */ /* 0x000fc800078e00ff */
[----:B------:R-:W-:Y:S01]  /*0310*/  IMAD R7, R0, R11, R7 ;  /* 0x0000000b00077224 */ /* 0x000fe200078e0207 */
[----:B-1----:R-:W-:-:S03]  /*0320*/  ISETP.GE.U32.AND P0, PT, R4, UR6, PT ;  /* 0x0000000604007c0c */ /* 0x002fc6000bf06070 */
[----:B------:R-:W-:-:S05]  /*0330*/  IMAD.IADD R6, R5, 0x1, R7 ;  /* 0x0000000105067824 */ /* 0x000fca00078e0207 */
[----:B------:R-:W-:-:S04]  /*0340*/  ISETP.GE.AND.EX P0, PT, R6, UR7, PT, P0 ;  /* 0x0000000706007c0c */ /* 0x000fc8000bf06300 */
[----:B------:R-:W-:-:S13]  /*0350*/  ISETP.LT.OR.EX P0, PT, R3, RZ, P0, P1 ;  /* 0x000000ff0300720c */ /* 0x000fda0000701710 */
[----:B------:R-:W-:Y:S05]  /*0360*/  @P0 EXIT ;  /* 0x000000000000094d */ /* 0x000fea0003800000 */
[----:B------:R-:W-:Y:S01]  /*0370*/  IMAD.MOV.U32 R0, RZ, RZ, R4 ;  /* 0x000000ffff007224 */ /* 0x000fe200078e0004 */
[----:B------:R-:W0:Y:S01]  /*0380*/  LDCU.64 UR4, c[0x0][0x358] ;  /* 0x00006b00ff0477ac */ /* 0x000e220008000a00 */
[----:B------:R-:W-:Y:S01]  /*0390*/  IMAD.MOV.U32 R4, RZ, RZ, R6 ;  /* 0x000000ffff047224 */ /* 0x000fe200078e0006 */
[----:B------:R-:W-:Y:S01]  /*03a0*/  BSSY.RECONVERGENT B0, `(.L_x_2) ;  /* 0x0000103000007945 */ /* 0x000fe20003800200 */
[----:B------:R-:W-:Y:S01]  /*03b0*/  IMAD.MOV.U32 R5, RZ, RZ, RZ ;  /* 0x000000ffff057224 */ /* 0x000fe200078e00ff */
[C---:B------:R-:W-:Y:S01]  /*03c0*/  IADD3 R3, P0, PT, R0.reuse, R11, RZ ;  /* 0x0000000b00037210 */ /* 0x040fe20007f1e0ff */
[----:B------:R-:W1:Y:S01]  /*03d0*/  LDCU.64 UR8, c[0x0][0x398] ;  /* 0x00007300ff0877ac */ /* 0x000e620008000a00 */
[----:B------:R-:W-:-:S03]  /*03e0*/  IADD3 R2, P1, PT, R0, 0x1, RZ ;  /* 0x0000000100027810 */ /* 0x000fc60007f3e0ff */
[----:B------:R-:W-:Y:S01]  /*03f0*/  IMAD.X R6, R4, 0x1, R9, P0 ;  /* 0x0000000104067824 */ /* 0x000fe200000e0609 */
[----:B------:R-:W-:Y:S01]  /*0400*/  ISETP.LT.U32.AND P0, PT, R3, UR6, PT ;  /* 0x0000000603007c0c */ /* 0x000fe2000bf01070 */
[----:B------:R-:W-:-:S03]  /*0410*/  IMAD.X R7, RZ, RZ, R4, P1 ;  /* 0x000000ffff077224 */ /* 0x000fc600008e0604 */
[----:B------:R-:W-:-:S04]  /*0420*/  ISETP.LT.AND.EX P0, PT, R6, UR7, PT, P0 ;  /* 0x0000000706007c0c */ /* 0x000fc8000bf01300 */
[----:B------:R-:W-:Y:S02]  /*0430*/  SEL R3, R3, UR6, P0 ;  /* 0x0000000603037c07 */ /* 0x000fe40008000000 */
[----:B------:R-:W-:Y:S01]  /*0440*/  SEL R6, R6, UR7, P0 ;  /* 0x0000000706067c07 */ /* 0x000fe20008000000 */
[----:B------:R-:W2:Y:S01]  /*0450*/  LDCU.64 UR6, c[0x0][0x380] ;  /* 0x00007000ff0677ac */ /* 0x000ea20008000a00 */
[----:B------:R-:W-:-:S04]  /*0460*/  ISETP.GT.U32.AND P0, PT, R3, R2, PT ;  /* 0x000000020300720c */ /* 0x000fc80003f04070 */
[----:B------:R-:W-:-:S04]  /*0470*/  ISETP.GT.AND.EX P0, PT, R6, R7, PT, P0 ;  /* 0x000000070600720c */ /* 0x000fc80003f04300 */
[----:B------:R-:W-:Y:S02]  /*0480*/  SEL R13, R3, R2, P0 ;  /* 0x00000002030d7207 */ /* 0x000fe40000000000 */
[----:B------:R-:W-:Y:S02]  /*0490*/  SEL R7, R6, R7, P0 ;  /* 0x0000000706077207 */ /* 0x000fe40000000000 */
[C---:B------:R-:W-:Y:S02]  /*04a0*/  IADD3 R2, P1, PT, -R13.reuse, R0, RZ ;  /* 0x000000000d027210 */ /* 0x040fe40007f3e1ff */
[----:B------:R-:W-:Y:S02]  /*04b0*/  LOP3.LUT R6, R13, 0x3, RZ, 0xc0, !PT ;  /* 0x000000030d067812 */ /* 0x000fe400078ec0ff */
[----:B------:R-:W-:Y:S01]  /*04c0*/  ISETP.GT.U32.AND P0, PT, R2, -0x4, PT ;  /* 0xfffffffc0200780c */ /* 0x000fe20003f04070 */
[----:B------:R-:W-:-:S05]  /*04d0*/  IMAD.X R2, R4, 0x1, ~R7, P1 ;  /* 0x0000000104027824 */ /* 0x000fca00008e0e07 */
[----:B------:R-:W-:Y:S02]  /*04e0*/  ISETP.GT.U32.AND.EX P0, PT, R2, -0x1, PT, P0 ;  /* 0xffffffff0200780c */ /* 0x000fe40003f04100 */
[----:B------:R-:W-:-:S11]  /*04f0*/  CS2R R2, SRZ ;  /* 0x0000000000027805 */ /* 0x000fd6000001ff00 */
[----:B012---:R-:W-:Y:S05]  /*0500*/  @P0 BRA `(.L_x_3) ;  /* 0x0000000c00b00947 */ /* 0x007fea0003800000 */
[----:B------:R-:W-:Y:S02]  /*0510*/  LOP3.LUT R13, R13, 0xfffffffc, RZ, 0xc0, !PT ;  /* 0xfffffffc0d0d7812 */ /* 0x000fe400078ec0ff */
[----:B------:R-:W-:-:S07]  /*0520*/  CS2R R2, SRZ ;  /* 0x0000000000027805 */ /* 0x000fce000001ff00 */
.L_x_39:
[----:B------:R-:W-:-:S04]  /*0530*/  SHF.R.S32.HI R9, RZ, 0x1f, R4 ;  /* 0x0000001fff097819 */ /* 0x000fc80000011404 */
[----:B------:R-:W-:-:S04]  /*0540*/  LEA.HI R8, P0, R9, R0, RZ, 0x6 ;  /* 0x0000000009087211 */ /* 0x000fc800078130ff */
[----:B------:R-:W-:-:S04]  /*0550*/  LOP3.LUT R9, R8, 0xffffffc0, RZ, 0xc0, !PT ;  /* 0xffffffc008097812 */ /* 0x000fc800078ec0ff */
[----:B------:R-:W-:Y:S01]  /*0560*/  IADD3 R10, P1, PT, R0, -R9, RZ ;  /* 0x80000009000a7210 */ /* 0x000fe20007f3e0ff */
[----:B------:R-:W-:-:S03]  /*0570*/  IMAD.X R9, RZ, RZ, R4, P0 ;  /* 0x000000ffff097224 */ /* 0x000fc600000e0604 */
[----:B------:R-:W-:Y:S01]  /*0580*/  ISETP.NE.U32.AND P0, PT, R10, RZ, PT ;  /* 0x000000ff0a00720c */ /* 0x000fe20003f05070 */
[----:B------:R-:W-:-:S05]  /*0590*/  IMAD.X R11, R4, 0x1, ~R9, P1 ;  /* 0x00000001040b7824 */ /* 0x000fca00008e0e09 */
[----:B------:R-:W-:-:S13]  /*05a0*/  ISETP.NE.AND.EX P0, PT, R11, RZ, PT, P0 ;  /* 0x000000ff0b00720c */ /* 0x000fda0003f05300 */
[----:B------:R-:W0:Y:S01]  /*05b0*/  @!P0 LDC.64 R14, c[0x0][0x390] ;  /* 0x0000e400ff0e8b82 */ /* 0x000e220000000a00 */
[--C-:B------:R-:W-:Y:S02]  /*05c0*/  @!P0 SHF.R.S64 R8, R8, 0x6, R9.reuse ;  /* 0x0000000608088819 */ /* 0x100fe40000001009 */
[----:B------:R-:W-:Y:S02]  /*05d0*/  @!P0 SHF.R.S32.HI R9, RZ, 0x6, R9 ;  /* 0x00000006ff098819 */ /* 0x000fe40000011409 */
[----:B0-----:R-:W-:-:S04]  /*05e0*/  @!P0 LEA R14, P1, R8, R14, 0x3 ;  /* 0x0000000e080e8211 */ /* 0x001fc800078218ff */
[----:B------:R-:W-:-:S05]  /*05f0*/  @!P0 LEA.HI.X R15, R8, R15, R9, 0x3, P1 ;  /* 0x0000000f080f8211 */ /* 0x000fca00008f1c09 */
[----:B------:R-:W2:Y:S01]  /*0600*/  @!P0 LDG.E.64 R2, desc[UR4][R14.64] ;  /* 0x000000040e028981 */ /* 0x000ea2000c1e1b00 */
[----:B------:R-:W-:Y:S01]  /*0610*/  BSSY.RECONVERGENT B1, `(.L_x_4) ;  /* 0x0000035000017945 */ /* 0x000fe20003800200 */
[----:B--2---:R-:W-:Y:S02]  /*0620*/  SHF.R.U64 R8, R2, R10, R3 ;  /* 0x0000000a02087219 */ /* 0x004fe40000001203 */
[----:B------:R-:W-:Y:S02]  /*0630*/  IADD3 R10, P2, PT, R0, UR8, RZ ;  /* 0x00000008000a7c10 */ /* 0x000fe4000ff5e0ff */
[----:B------:R-:W-:Y:S02]  /*0640*/  LOP3.LUT R8, R8, 0x1, RZ, 0xc0, !PT ;  /* 0x0000000108087812 */ /* 0x000fe400078ec0ff */
[----:B------:R-:W-:Y:S02]  /*0650*/  IADD3.X R11, PT, PT, R4, UR9, RZ, P2, !PT ;  /* 0x00000009040b7c10 */ /* 0x000fe400097fe4ff */
[----:B------:R-:W-:-:S02]  /*0660*/  ISETP.NE.U32.AND P0, PT, R8, 0x1, PT ;  /* 0x000000010800780c */ /* 0x000fc40003f05070 */
[----:B------:R-:W-:Y:S02]  /*0670*/  IADD3 R8, P1, PT, R0, UR6, RZ ;  /* 0x0000000600087c10 */ /* 0x000fe4000ff3e0ff */
[----:B------:R-:W-:Y:S02]  /*0680*/  ISETP.NE.U32.AND.EX P0, PT, RZ, RZ, PT, P0 ;  /* 0x000000ffff00720c */ /* 0x000fe40003f05100 */
[----:B------:R-:W-:-:S11]  /*0690*/  IADD3.X R9, PT, PT, R4, UR7, RZ, P1, !PT ;  /* 0x0000000704097c10 */ /* 0x000fd60008ffe4ff */
[----:B------:R-:W-:Y:S05]  /*06a0*/  @!P0 BRA `(.L_x_5) ;  /* 0x0000000000ac8947 */ /* 0x000fea0003800000 */
[----:B------:R-:W2:Y:S02]  /*06b0*/  LDG.E.U8 R14, desc[UR4][R8.64] ;  /* 0x00000004080e7981 */ /* 0x000ea4000c1e1100 */
[----:B--2---:R-:W-:-:S13]  /*06c0*/  ISETP.GT.AND P0, PT, R14, 0x39, PT ;  /* 0x000000390e00780c */ /* 0x004fda0003f04270 */
[----:B------:R-:W-:Y:S05]  /*06d0*/  @P0 BRA `(.L_x_6) ;  /* 0x0000000000500947 */ /* 0x000fea0003800000 */
[----:B------:R-:W-:-:S13]  /*06e0*/  ISETP.GT.AND P0, PT, R14, 0x1f, PT ;  /* 0x0000001f0e00780c */ /* 0x000fda0003f04270 */
[----:B------:R-:W-:Y:S05]  /*06f0*/  @P0 BRA `(.L_x_7) ;  /* 0x0000000000200947 */ /* 0x000fea0003800000 */
[C---:B------:R-:W-:Y:S01]  /*0700*/  VIADD R12, R14.reuse, 0xfffffff7 ;  /* 0xfffffff70e0c7836 */ /* 0x040fe20000000000 */
[----:B------:R-:W-:-:S04]  /*0710*/  ISETP.NE.AND P0, PT, R14, 0xd, PT ;  /* 0x0000000d0e00780c */ /* 0x000fc80003f05270 */
[----:B------:R-:W-:-:S04]  /*0720*/  LOP3.LUT R12, R12, 0xffff, RZ, 0xc0, !PT ;  /* 0x0000ffff0c0c7812 */ /* 0x000fc800078ec0ff */
[----:B------:R-:W-:-:S13]  /*0730*/  ISETP.GE.U32.AND P1, PT, R12, 0x2, PT ;  /* 0x000000020c00780c */ /* 0x000fda0003f26070 */
[----:B------:R-:W-:Y:S05]  /*0740*/  @P0 BRA P1, `(.L_x_5) ;  /* 0x0000000000840947 */ /* 0x000fea0000800000 */
[----:B------:R-:W-:-:S05]  /*0750*/  IMAD.MOV.U32 R12, RZ, RZ, 0x8 ;  /* 0x00000008ff0c7424 */ /* 0x000fca00078e00ff */
[----:B------:R2:W-:Y:S01]  /*0760*/  STG.E.U8 desc[UR4][R10.64], R12 ;  /* 0x0000000c0a007986 */ /* 0x0005e2000c101104 */
[----:B------:R-:W-:Y:S05]  /*0770*/  BRA `(.L_x_5) ;  /* 0x0000000000787947 */ /* 0x000fea0003800000 */
.L_x_7:
[----:B------:R-:W-:-:S13]  /*0780*/  ISETP.NE.AND P0, PT, R14, 0x20, PT ;  /* 0x000000200e00780c */ /* 0x000fda0003f05270 */
[----:B------:R-:W-:Y:S05]  /*0790*/  @!P0 BRA `(.L_x_8) ;  /* 0x0000000000148947 */ /* 0x000fea0003800000 */
[----:B------:R-:W-:-:S13]  /*07a0*/  ISETP.NE.AND P0, PT, R14, 0x2c, PT ;  /* 0x0000002c0e00780c */ /* 0x000fda0003f05270 */
[----:B------:R-:W-:Y:S05]  /*07b0*/  @P0 BRA `(.L_x_5) ;  /* 0x0000000000680947 */ /* 0x000fea0003800000 */
[----:B------:R-:W-:-:S05]  /*07c0*/  IMAD.MOV.U32 R12, RZ, RZ, 0x1 ;  /* 0x00000001ff0c7424 */ /* 0x000fca00078e00ff */
[----:B------:R4:W-:Y:S01]  /*07d0*/  STG.E.U8 desc[UR4][R10.64], R12 ;  /* 0x0000000c0a007986 */ /* 0x0009e2000c101104 */
[----:B------:R-:W-:Y:S05]  /*07e0*/  BRA `(.L_x_5) ;  /* 0x00000000005c7947 */ /* 0x000fea0003800000 */
.L_x_8:
[----:B------:R-:W-:-:S05]  /*07f0*/  IMAD.MOV.U32 R12, RZ, RZ, 0x10 ;  /* 0x00000010ff0c7424 */ /* 0x000fca00078e00ff */
[----:B------:R3:W-:Y:S01]  /*0800*/  STG.E.U8 desc[UR4][R10.64], R12 ;  /* 0x0000000c0a007986 */ /* 0x0007e2000c101104 */
[----:B------:R-:W-:Y:S05]  /*0810*/  BRA `(.L_x_5) ;  /* 0x0000000000507947 */ /* 0x000fea0003800000 */
.L_x_6:
[----:B------:R-:W-:Y:S01]  /*0820*/  ISETP.GT.AND P0, PT, R14, 0x5c, PT ;  /* 0x0000005c0e00780c */ /* 0x000fe20003f04270 */
[----:B------:R-:W-:-:S12]  /*0830*/  BSSY.RELIABLE B2, `(.L_x_9) ;  /* 0x0000010000027945 */ /* 0x000fd80003800100 */
[----:B------:R-:W-:Y:S05]  /*0840*/  @P0 BRA `(.L_x_10) ;  /* 0x0000000000240947 */ /* 0x000fea0003800000 */
[----:B------:R-:W-:Y:S01]  /*0850*/  ISETP.NE.AND P0, PT, R14, 0x3a, PT ;  /* 0x0000003a0e00780c */ /* 0x000fe20003f05270 */
[----:B------:R-:W-:-:S12]  /*0860*/  IMAD.MOV.U32 R12, RZ, RZ, 0x2 ;  /* 0x00000002ff0c7424 */ /* 0x000fd800078e00ff */
[----:B------:R0:W-:Y:S01]  /*0870*/  @!P0 STG.E.U8 desc[UR4][R10.64], R12 ;  /* 0x0000000c0a008986 */ /* 0x0001e2000c101104 */
[----:B------:R-:W-:Y:S05]  /*0880*/  @!P0 BREAK.RELIABLE B2 ;  /* 0x0000000000028942 */ /* 0x000fea0003800100 */
[----:B------:R-:W-:Y:S05]  /*0890*/  @!P0 BRA `(.L_x_5) ;  /* 0x0000000000308947 */ /* 0x000fea0003800000 */
[----:B------:R-:W-:-:S13]  /*08a0*/  ISETP.NE.AND P0, PT, R14, 0x5b, PT ;  /* 0x0000005b0e00780c */ /* 0x000fda0003f05270 */
[----:B------:R-:W-:Y:S05]  /*08b0*/  @P0 BREAK.RELIABLE B2 ;  /* 0x0000000000020942 */ /* 0x000fea0003800100 */
[----:B------:R-:W-:Y:S05]  /*08c0*/  @!P0 BRA `(.L_x_11) ;  /* 0x0000000000188947 */ /* 0x000fea0003800000 */
[----:B------:R-:W-:Y:S05]  /*08d0*/  BRA `(.L_x_5) ;  /* 0x0000000000207947 */ /* 0x000fea0003800000 */
.L_x_10:
[C---:B------:R-:W-:Y:S02]  /*08e0*/  ISETP.NE.AND P0, PT, R14.reuse, 0x7d, PT ;  /* 0x0000007d0e00780c */ /* 0x040fe40003f05270 */
[C---:B------:R-:W-:Y:S02]  /*08f0*/  ISETP.NE.AND P1, PT, R14.reuse, 0x5d, PT ;  /* 0x0000005d0e00780c */ /* 0x040fe40003f25270 */
[----:B------:R-:W-:-:S13]  /*0900*/  ISETP.NE.AND P0, PT, R14, 0x7b, P0 ;  /* 0x0000007b0e00780c */ /* 0x000fda0000705270 */
[----:B------:R-:W-:Y:S05]  /*0910*/  @P0 BREAK.RELIABLE P1, B2 ;  /* 0x0000000000020942 */ /* 0x000fea0000800100 */
[----:B------:R-:W-:Y:S05]  /*0920*/  @P0 BRA P1, `(.L_x_5) ;  /* 0x00000000000c0947 */ /* 0x000fea0000800000 */
.L_x_11:
[----:B------:R-:W-:Y:S05]  /*0930*/  BSYNC.RELIABLE B2 ;  /* 0x0000000000027941 */ /* 0x000fea0003800100 */
.L_x_9:
[----:B0-----:R-:W-:-:S05]  /*0940*/  IMAD.MOV.U32 R12, RZ, RZ, 0x4 ;  /* 0x00000004ff0c7424 */ /* 0x001fca00078e00ff */
[----:B------:R1:W-:Y:S02]  /*0950*/  STG.E.U8 desc[UR4][R10.64], R12 ;  /* 0x0000000c0a007986 */ /* 0x0003e4000c101104 */
.L_x_5:
[----:B------:R-:W-:Y:S05]  /*0960*/  BSYNC.RECONVERGENT B1 ;  /* 0x0000000000017941 */ /* 0x000fea0003800200 */
.L_x_4:
[----:B01234-:R-:W-:Y:S01]  /*0970*/  VIADD R12, R0, 0x1 ;  /* 0x00000001000c7836 */ /* 0x01ffe20000000000 */
[----:B------:R-:W-:Y:S04]  /*0980*/  BSSY.RECONVERGENT B1, `(.L_x_12) ;  /* 0x0000033000017945 */ /* 0x000fe80003800200 */
[----:B------:R-:W-:-:S04]  /*0990*/  LOP3.LUT R12, R12, 0x3d, RZ, 0xc0, !PT ;  /* 0x0000003d0c0c7812 */ /* 0x000fc800078ec0ff */
[----:B------:R-:W-:-:S04]  /*09a0*/  SHF.R.U64 R12, R2, R12, R3 ;  /* 0x0000000c020c7219 */ /* 0x000fc80000001203 */
[----:B------:R-:W-:-:S04]  /*09b0*/  LOP3.LUT R12, R12, 0x1, RZ, 0xc0, !PT ;  /* 0x000000010c0c7812 */ /* 0x000fc800078ec0ff */
[----:B------:R-:W-:-:S04]  /*09c0*/  ISETP.NE.U32.AND P0, PT, R12, 0x1, PT ;  /* 0x000000010c00780c */ /* 0x000fc80003f05070 */
[----:B------:R-:W-:-:S13]  /*09d0*/  ISETP.NE.U32.AND.EX P0, PT, RZ, RZ, PT, P0 ;  /* 0x000000ffff00720c */ /* 0x000fda0003f05100 */
        /* <DEDUP_REMOVED lines=14> */
.L_x_15:
[----:B------:R-:W-:-:S13]  /*0ac0*/  ISETP.NE.AND P0, PT, R14, 0x20, PT ;  /* 0x000000200e00780c */ /* 0x000fda0003f05270 */
[----:B------:R-:W-:Y:S05]  /*0ad0*/  @!P0 BRA `(.L_x_16) ;  /* 0x0000000000148947 */ /* 0x000fea0003800000 */
[----:B------:R-:W-:-:S13]  /*0ae0*/  ISETP.NE.AND P0, PT, R14, 0x2c, PT ;  /* 0x0000002c0e00780c */ /* 0x000fda0003f05270 */
[----:B------:R-:W-:Y:S05]  /*0af0*/  @P0 BRA `(.L_x_13) ;  /* 0x00000000006c0947 */ /* 0x000fea0003800000 */
[----:B------:R-:W-:-:S05]  /*0b00*/  IMAD.MOV.U32 R12, RZ, RZ, 0x1 ;  /* 0x00000001ff0c7424 */ /* 0x000fca00078e00ff */
[----:B------:R2:W-:Y:S01]  /*0b10*/  STG.E.U8 desc[UR4][R10.64+0x1], R12 ;  /* 0x0000010c0a007986 */ /* 0x0005e2000c101104 */
[----:B------:R-:W-:Y:S05]  /*0b20*/  BRA `(.L_x_13) ;  /* 0x0000000000607947 */ /* 0x000fea0003800000 */
.L_x_16:
[----:B------:R-:W-:-:S05]  /*0b30*/  IMAD.MOV.U32 R12, RZ, RZ, 0x10 ;  /* 0x00000010ff0c7424 */ /* 0x000fca00078e00ff */
[----:B------:R1:W-:Y:S01]  /*0b40*/  STG.E.U8 desc[UR4][R10.64+0x1], R12 ;  /* 0x0000010c0a007986 */ /* 0x0003e2000c101104 */
[----:B------:R-:W-:Y:S05]  /*0b50*/  BRA `(.L_x_13) ;  /* 0x0000000000547947 */ /* 0x000fea0003800000 */
.L_x_14:
[----:B------:R-:W-:Y:S01]  /*0b60*/  ISETP.GT.AND P0, PT, R14, 0x5c, PT ;  /* 0x0000005c0e00780c */ /* 0x000fe20003f04270 */
[----:B------:R-:W-:-:S12]  /*0b70*/  BSSY.RELIABLE B2, `(.L_x_17) ;  /* 0x0000011000027945 */ /* 0x000fd80003800100 */
[----:B------:R-:W-:Y:S05]  /*0b80*/  @P0 BRA `(.L_x_18) ;  /* 0x0000000000280947 */ /* 0x000fea0003800000 */
[----:B------:R-:W-:-:S13]  /*0b90*/  ISETP.NE.AND P0, PT, R14, 0x3a, PT ;  /* 0x0000003a0e00780c */ /* 0x000fda0003f05270 */
[----:B------:R-:W-:Y:S05]  /*0ba0*/  @!P0 BREAK.RELIABLE B2 ;  /* 0x0000000000028942 */ /* 0x000fea0003800100 */
[----:B------:R-:W-:Y:S05]  /*0bb0*/  @!P0 BRA `(.L_x_19) ;  /* 0x0000000000108947 */ /* 0x000fea0003800000 */
[----:B------:R-:W-:-:S13]  /*0bc0*/  ISETP.NE.AND P0, PT, R14, 0x5b, PT ;  /* 0x0000005b0e00780c */ /* 0x000fda0003f05270 */
[----:B------:R-:W-:Y:S05]  /*0bd0*/  @P0 BREAK.RELIABLE B2 ;  /* 0x0000000000020942 */ /* 0x000fea0003800100 */
[----:B------:R-:W-:Y:S05]  /*0be0*/  @!P0 BRA `(.L_x_20) ;  /* 0x0000000000248947 */ /* 0x000fea0003800000 */
[----:B------:R-:W-:Y:S05]  /*0bf0*/  BRA `(.L_x_13) ;  /* 0x00000000002c7947 */ /* 0x000fea0003800000 */
.L_x_19:
[----:B------:R-:W-:-:S05]  /*0c00*/  IMAD.MOV.U32 R12, RZ, RZ, 0x2 ;  /* 0x00000002ff0c7424 */ /* 0x000fca00078e00ff */
[----:B------:R3:W-:Y:S01]  /*0c10*/  STG.E.U8 desc[UR4][R10.64+0x1], R12 ;  /* 0x0000010c0a007986 */ /* 0x0007e2000c101104 */
[----:B------:R-:W-:Y:S05]  /*0c20*/  BRA `(.L_x_13) ;  /* 0x0000000000207947 */ /* 0x000fea0003800000 */
.L_x_18:
[C---:B------:R-:W-:Y:S02]  /*0c30*/  ISETP.NE.AND P0, PT, R14.reuse, 0x7d, PT ;  /* 0x0000007d0e00780c */ /* 0x040fe40003f05270 */
[C---:B------:R-:W-:Y:S02]  /*0c40*/  ISETP.NE.AND P1, PT, R14.reuse, 0x5d, PT ;  /* 0x0000005d0e00780c */ /* 0x040fe40003f25270 */
[----:B------:R-:W-:-:S13]  /*0c50*/  ISETP.NE.AND P0, PT, R14, 0x7b, P0 ;  /* 0x0000007b0e00780c */ /* 0x000fda0000705270 */
[----:B------:R-:W-:Y:S05]  /*0c60*/  @P0 BREAK.RELIABLE P1, B2 ;  /* 0x0000000000020942 */ /* 0x000fea0000800100 */
[----:B------:R-:W-:Y:S05]  /*0c70*/  @P0 BRA P1, `(.L_x_13) ;  /* 0x00000000000c0947 */ /* 0x000fea0000800000 */
.L_x_20:
[----:B------:R-:W-:Y:S05]  /*0c80*/  BSYNC.RELIABLE B2 ;  /* 0x0000000000027941 */ /* 0x000fea0003800100 */
.L_x_17:
[----:B------:R-:W-:-:S05]  /*0c90*/  IMAD.MOV.U32 R12, RZ, RZ, 0x4 ;  /* 0x00000004ff0c7424 */ /* 0x000fca00078e00ff */
[----:B------:R4:W-:Y:S02]  /*0ca0*/  STG.E.U8 desc[UR4][R10.64+0x1], R12 ;  /* 0x0000010c0a007986 */ /* 0x0009e4000c101104 */
.L_x_13:
[----:B------:R-:W-:Y:S05]  /*0cb0*/  BSYNC.RECONVERGENT B1 ;  /* 0x0000000000017941 */ /* 0x000fea0003800200 */
.L_x_12:
        /* <DEDUP_REMOVED lines=21> */
.L_x_24:
[----:B------:R-:W-:-:S13]  /*0e10*/  ISETP.NE.AND P0, PT, R14, 0x20, PT ;  /* 0x000000200e00780c */ /* 0x000fda0003f05270 */
[----:B------:R-:W-:Y:S05]  /*0e20*/  @!P0 BRA `(.L_x_25) ;  /* 0x0000000000148947 */ /* 0x000fea0003800000 */
[----:B------:R-:W-:-:S13]  /*0e30*/  ISETP.NE.AND P0, PT, R14, 0x2c, PT ;  /* 0x0000002c0e00780c */ /* 0x000fda0003f05270 */
[----:B------:R-:W-:Y:S05]  /*0e40*/  @P0 BRA `(.L_x_22) ;  /* 0x00000000006c0947 */ /* 0x000fea0003800000 */
[----:B------:R-:W-:-:S05]  /*0e50*/  IMAD.MOV.U32 R12, RZ, RZ, 0x1 ;  /* 0x00000001ff0c7424 */ /* 0x000fca00078e00ff */
[----:B------:R3:W-:Y:S01]  /*0e60*/  STG.E.U8 desc[UR4][R10.64+0x2], R12 ;  /* 0x0000020c0a007986 */ /* 0x0007e2000c101104 */
[----:B------:R-:W-:Y:S05]  /*0e70*/  BRA `(.L_x_22) ;  /* 0x0000000000607947 */ /* 0x000fea0003800000 */
.L_x_25:
[----:B------:R-:W-:-:S05]  /*0e80*/  IMAD.MOV.U32 R12, RZ, RZ, 0x10 ;  /* 0x00000010ff0c7424 */ /* 0x000fca00078e00ff */
[----:B------:R2:W-:Y:S01]  /*0e90*/  STG.E.U8 desc[UR4][R10.64+0x2], R12 ;  /* 0x0000020c0a007986 */ /* 0x0005e2000c101104 */
[----:B------:R-:W-:Y:S05]  /*0ea0*/  BRA `(.L_x_22) ;  /* 0x0000000000547947 */ /* 0x000fea0003800000 */
.L_x_23:
        /* <DEDUP_REMOVED lines=10> */
.L_x_28:
[----:B------:R-:W-:-:S05]  /*0f50*/  IMAD.MOV.U32 R12, RZ, RZ, 0x2 ;  /* 0x00000002ff0c7424 */ /* 0x000fca00078e00ff */
[----:B------:R0:W-:Y:S01]  /*0f60*/  STG.E.U8 desc[UR4][R10.64+0x2], R12 ;  /* 0x0000020c0a007986 */ /* 0x0001e2000c101104 */
[----:B------:R-:W-:Y:S05]  /*0f70*/  BRA `(.L_x_22) ;  /* 0x0000000000207947 */ /* 0x000fea0003800000 */
.L_x_27:
[C---:B------:R-:W-:Y:S02]  /*0f80*/  ISETP.NE.AND P0, PT, R14.reuse, 0x7d, PT ;  /* 0x0000007d0e00780c */ /* 0x040fe40003f05270 */
[C---:B------:R-:W-:Y:S02]  /*0f90*/  ISETP.NE.AND P1, PT, R14.reuse, 0x5d, PT ;  /* 0x0000005d0e00780c */ /* 0x040fe40003f25270 */
[----:B------:R-:W-:-:S13]  /*0fa0*/  ISETP.NE.AND P0, PT, R14, 0x7b, P0 ;  /* 0x0000007b0e00780c */ /* 0x000fda0000705270 */
[----:B------:R-:W-:Y:S05]  /*0fb0*/  @P0 BREAK.RELIABLE P1, B2 ;  /* 0x0000000000020942 */ /* 0x000fea0000800100 */
[----:B------:R-:W-:Y:S05]  /*0fc0*/  @P0 BRA P1, `(.L_x_22) ;  /* 0x00000000000c0947 */ /* 0x000fea0000800000 */
.L_x_29:
[----:B------:R-:W-:Y:S05]  /*0fd0*/  BSYNC.RELIABLE B2 ;  /* 0x0000000000027941 */ /* 0x000fea0003800100 */
.L_x_26:
[----:B------:R-:W-:-:S05]  /*0fe0*/  IMAD.MOV.U32 R12, RZ, RZ, 0x4 ;  /* 0x00000004ff0c7424 */ /* 0x000fca00078e00ff */
[----:B------:R1:W-:Y:S02]  /*0ff0*/  STG.E.U8 desc[UR4][R10.64+0x2], R12 ;  /* 0x0000020c0a007986 */ /* 0x0003e4000c101104 */
.L_x_22:
[----:B------:R-:W-:Y:S05]  /*1000*/  BSYNC.RECONVERGENT B1 ;  /* 0x0000000000017941 */ /* 0x000fea0003800200 */
.L_x_21:
        /* <DEDUP_REMOVED lines=21> */
.L_x_33:
[----:B------:R-:W-:-:S13]  /*1160*/  ISETP.NE.AND P0, PT, R9, 0x20, PT ;  /* 0x000000200900780c */ /* 0x000fda0003f05270 */
[----:B------:R-:W-:Y:S05]  /*1170*/  @!P0 BRA `(.L_x_34) ;  /* 0x0000000000148947 */ /* 0x000fea0003800000 */
[----:B------:R-:W-:-:S13]  /*1180*/  ISETP.NE.AND P0, PT, R9, 0x2c, PT ;  /* 0x0000002c0900780c */ /* 0x000fda0003f05270 */
[----:B------:R-:W-:Y:S05]  /*1190*/  @P0 BRA `(.L_x_31) ;  /* 0x00000000006c0947 */ /* 0x000fea0003800000 */
[----:B------:R-:W-:-:S05]  /*11a0*/  IMAD.MOV.U32 R8, RZ, RZ, 0x1 ;  /* 0x00000001ff087424 */ /* 0x000fca00078e00ff */
[----:B------:R0:W-:Y:S01]  /*11b0*/  STG.E.U8 desc[UR4][R10.64+0x3], R8 ;  /* 0x000003080a007986 */ /* 0x0001e2000c101104 */
[----:B------:R-:W-:Y:S05]  /*11c0*/  BRA `(.L_x_31) ;  /* 0x0000000000607947 */ /* 0x000fea0003800000 */
.L_x_34:
[----:B------:R-:W-:-:S05]  /*11d0*/  IMAD.MOV.U32 R8, RZ, RZ, 0x10 ;  /* 0x00000010ff087424 */ /* 0x000fca00078e00ff */
[----:B------:R1:W-:Y:S01]  /*11e0*/  STG.E.U8 desc[UR4][R10.64+0x3], R8 ;  /* 0x000003080a007986 */ /* 0x0003e2000c101104 */
[----:B------:R-:W-:Y:S05]  /*11f0*/  BRA `(.L_x_31) ;  /* 0x0000000000547947 */ /* 0x000fea0003800000 */
.L_x_32:
        /* <DEDUP_REMOVED lines=10> */
.L_x_37:
[----:B------:R-:W-:-:S05]  /*12a0*/  IMAD.MOV.U32 R8, RZ, RZ, 0x2 ;  /* 0x00000002ff087424 */ /* 0x000fca00078e00ff */
[----:B------:R3:W-:Y:S01]  /*12b0*/  STG.E.U8 desc[UR4][R10.64+0x3], R8 ;  /* 0x000003080a007986 */ /* 0x0007e2000c101104 */
[----:B------:R-:W-:Y:S05]  /*12c0*/  BRA `(.L_x_31) ;  /* 0x0000000000207947 */ /* 0x000fea0003800000 */
.L_x_36:
[C---:B------:R-:W-:Y:S02]  /*12d0*/  ISETP.NE.AND P0, PT, R9.reuse, 0x7d, PT ;  /* 0x0000007d0900780c */ /* 0x040fe40003f05270 */
[C---:B------:R-:W-:Y:S02]  /*12e0*/  ISETP.NE.AND P1, PT, R9.reuse, 0x5d, PT ;  /* 0x0000005d0900780c */ /* 0x040fe40003f25270 */
[----:B------:R-:W-:-:S13]  /*12f0*/  ISETP.NE.AND P0, PT, R9, 0x7b, P0 ;  /* 0x0000007b0900780c */ /* 0x000fda0000705270 */
[----:B------:R-:W-:Y:S05]  /*1300*/  @P0 BREAK.RELIABLE P1, B2 ;  /* 0x0000000000020942 */ /* 0x000fea0000800100 */
[----:B------:R-:W-:Y:S05]  /*1310*/  @P0 BRA P1, `(.L_x_31) ;  /* 0x00000000000c0947 */ /* 0x000fea0000800000 */
.L_x_38:
[----:B------:R-:W-:Y:S05]  /*1320*/  BSYNC.RELIABLE B2 ;  /* 0x0000000000027941 */ /* 0x000fea0003800100 */
.L_x_35:
[----:B------:R-:W-:-:S05]  /*1330*/  IMAD.MOV.U32 R8, RZ, RZ, 0x4 ;  /* 0x00000004ff087424 */ /* 0x000fca00078e00ff */
[----:B------:R4:W-:Y:S02]  /*1340*/  STG.E.U8 desc[UR4][R10.64+0x3], R8 ;  /* 0x000003080a007986 */ /* 0x0009e4000c101104 */
.L_x_31:
[----:B------:R-:W-:Y:S05]  /*1350*/  BSYNC.RECONVERGENT B1 ;  /* 0x0000000000017941 */ /* 0x000fea0003800200 */
.L_x_30:
[----:B------:R-:W-:-:S04]  /*1360*/  IADD3 R0, P0, PT, R0, 0x4, RZ ;  /* 0x0000000400007810 */ /* 0x000fc80007f1e0ff */
[----:B01234-:R-:W-:Y:S01]  /*1370*/  IADD3 R8, P1, PT, R0, -R13, RZ ;  /* 0x8000000d00087210 */ /* 0x01ffe20007f3e0ff */
[----:B------:R-:W-:-:S03]  /*1380*/  IMAD.X R4, RZ, RZ, R4, P0 ;  /* 0x000000ffff047224 */ /* 0x000fc600000e0604 */
[----:B------:R-:W-:Y:S01]  /*1390*/  ISETP.NE.U32.AND P0, PT, R8, RZ, PT ;  /* 0x000000ff0800720c */ /* 0x000fe20003f05070 */
[----:B------:R-:W-:-:S05]  /*13a0*/  IMAD.X R8, R4, 0x1, ~R7, P1 ;  /* 0x0000000104087824 */ /* 0x000fca00008e0e07 */
[----:B------:R-:W-:-:S13]  /*13b0*/  ISETP.NE.AND.EX P0, PT, R8, RZ, PT, P0 ;  /* 0x000000ff0800720c */ /* 0x000fda0003f05300 */
[----:B------:R-:W-:Y:S05]  /*13c0*/  @P0 BRA `(.L_x_39) ;  /* 0xfffffff000580947 */ /* 0x000fea000383ffff */
.L_x_3:
[----:B------:R-:W-:Y:S05]  /*13d0*/  BSYNC.RECONVERGENT B0 ;  /* 0x0000000000007941 */ /* 0x000fea0003800200 */
.L_x_2:
[----:B------:R-:W-:Y:S05]  /*13e0*/  WARPSYNC.ALL ;  /* 0x0000000000007948 */ /* 0x000fea0003800000 */
[----:B------:R-:W-:Y:S01]  /*13f0*/  ISETP.NE.U32.AND P0, PT, R6, RZ, PT ;  /* 0x000000ff0600720c */ /* 0x000fe20003f05070 */
[----:B------:R-:W0:Y:S03]  /*1400*/  LDCU.64 UR12, c[0x0][0x398] ;  /* 0x00007300ff0c77ac */ /* 0x000e260008000a00 */
[----:B------:R-:W-:Y:S01]  /*1410*/  ISETP.NE.AND.EX P0, PT, R5, RZ, PT, P0 ;  /* 0x000000ff0500720c */ /* 0x000fe20003f05300 */
[----:B------:R-:W1:-:S12]  /*1420*/  LDCU.64 UR10, c[0x0][0x380] ;  /* 0x00007000ff0a77ac */ /* 0x000e580008000a00 */
[----:B01----:R-:W-:Y:S05]  /*1430*/  @!P0 EXIT ;  /* 0x000000000000894d */ /* 0x003fea0003800000 */
.L_x_49:
[----:B01234-:R-:W-:-:S04]  /*1440*/  SHF.R.S32.HI R7, RZ, 0x1f, R4 ;  /* 0x0000001fff077819 */ /* 0x01ffc80000011404 */
[----:B------:R-:W-:-:S04]  /*1450*/  LEA.HI R8, P0, R7, R0, RZ, 0x6 ;  /* 0x0000000007087211 */ /* 0x000fc800078130ff */
[----:B------:R-:W-:Y:S01]  /*1460*/  LOP3.LUT R7, R8, 0xffffffc0, RZ, 0xc0, !PT ;  /* 0xffffffc008077812 */ /* 0x000fe200078ec0ff */
[----:B------:R-:W-:-:S03]  /*1470*/  IMAD.X R9, RZ, RZ, R4, P0 ;  /* 0x000000ffff097224 */ /* 0x000fc600000e0604 */
[----:B------:R-:W-:-:S04]  /*1480*/  IADD3 R11, P1, PT, R0, -R7, RZ ;  /* 0x80000007000b7210 */ /* 0x000fc80007f3e0ff */
        /* <DEDUP_REMOVED lines=9> */
[----:B------:R-:W-:Y:S01]  /*1520*/  IADD3 R6, P0, PT, R6, -0x1, RZ ;  /* 0xffffffff06067810 */ /* 0x000fe20007f1e0ff */
[----:B------:R-:W-:Y:S03]  /*1530*/  BSSY.RECONVERGENT B0, `(.L_x_40) ;  /* 0x0000041000007945 */ /* 0x000fe60003800200 */
[----:B------:R-:W-:Y:S02]  /*1540*/  IADD3.X R5, PT, PT, R5, -0x1, RZ, P0, !PT ;  /* 0xffffffff05057810 */ /* 0x000fe400007fe4ff */
[----:B------:R-:W-:-:S04]  /*1550*/  ISETP.NE.U32.AND P0, PT, R6, RZ, PT ;  /* 0x000000ff0600720c */ /* 0x000fc80003f05070 */
[----:B------:R-:W-:Y:S02]  /*1560*/  ISETP.NE.AND.EX P0, PT, R5, RZ, PT, P0 ;  /* 0x000000ff0500720c */ /* 0x000fe40003f05300 */
[----:B--2---:R-:W-:-:S04]  /*1570*/  SHF.R.U64 R7, R2, R11, R3 ;  /* 0x0000000b02077219 */ /* 0x004fc80000001203 */
[----:B------:R-:W-:-:S04]  /*1580*/  LOP3.LUT R7, R7, 0x1, RZ, 0xc0, !PT ;  /* 0x0000000107077812 */ /* 0x000fc800078ec0ff */
[----:B------:R-:W-:-:S04]  /*1590*/  ISETP.NE.U32.AND P1, PT, R7, 0x1, PT ;  /* 0x000000010700780c */ /* 0x000fc80003f25070 */
[----:B------:R-:W-:-:S13]  /*15a0*/  ISETP.NE.U32.AND.EX P1, PT, RZ, RZ, PT, P1 ;  /* 0x000000ffff00720c */ /* 0x000fda0003f25110 */
[----:B------:R-:W-:Y:S05]  /*15b0*/  @!P1 BRA `(.L_x_41) ;  /* 0x0000000000e09947 */ /* 0x000fea0003800000 */
[----:B------:R-:W-:-:S04]  /*15c0*/  IADD3 R8, P1, PT, R0, UR10, RZ ;  /* 0x0000000a00087c10 */ /* 0x000fc8000ff3e0ff */
[----:B------:R-:W-:-:S05]  /*15d0*/  IADD3.X R9, PT, PT, R4, UR11, RZ, P1, !PT ;  /* 0x0000000b04097c10 */ /* 0x000fca0008ffe4ff */
        /* <DEDUP_REMOVED lines=10> */
[----:B------:R-:W-:Y:S01]  /*1680*/  IADD3 R8, P1, PT, R0, UR12, RZ ;  /* 0x0000000c00087c10 */ /* 0x000fe2000ff3e0ff */
[----:B------:R-:W-:-:S03]  /*1690*/  IMAD.MOV.U32 R7, RZ, RZ, 0x8 ;  /* 0x00000008ff077424 */ /* 0x000fc600078e00ff */
[----:B------:R-:W-:-:S05]  /*16a0*/  IADD3.X R9, PT, PT, R4, UR13, RZ, P1, !PT ;  /* 0x0000000d04097c10 */ /* 0x000fca0008ffe4ff */
[----:B------:R4:W-:Y:S01]  /*16b0*/  STG.E.U8 desc[UR4][R8.64], R7 ;  /* 0x0000000708007986 */ /* 0x0009e2000c101104 */
[----:B------:R-:W-:Y:S05]  /*16c0*/  BRA `(.L_x_41) ;  /* 0x00000000009c7947 */ /* 0x000fea0003800000 */
.L_x_43:
[----:B------:R-:W-:-:S13]  /*16d0*/  ISETP.NE.AND P1, PT, R8, 0x20, PT ;  /* 0x000000200800780c */ /* 0x000fda0003f25270 */
[----:B------:R-:W-:Y:S05]  /*16e0*/  @!P1 BRA `(.L_x_44) ;  /* 0x00000000001c9947 */ /* 0x000fea0003800000 */
[----:B------:R-:W-:-:S13]  /*16f0*/  ISETP.NE.AND P1, PT, R8, 0x2c, PT ;  /* 0x0000002c0800780c */ /* 0x000fda0003f25270 */
[----:B------:R-:W-:Y:S05]  /*1700*/  @P1 BRA `(.L_x_41) ;  /* 0x00000000008c1947 */ /* 0x000fea0003800000 */
[----:B------:R-:W-:Y:S01]  /*1710*/  IADD3 R8, P1, PT, R0, UR12, RZ ;  /* 0x0000000c00087c10 */ /* 0x000fe2000ff3e0ff */
[----:B------:R-:W-:-:S03]  /*1720*/  IMAD.MOV.U32 R7, RZ, RZ, 0x1 ;  /* 0x00000001ff077424 */ /* 0x000fc600078e00ff */
[----:B------:R-:W-:-:S05]  /*1730*/  IADD3.X R9, PT, PT, R4, UR13, RZ, P1, !PT ;  /* 0x0000000d04097c10 */ /* 0x000fca0008ffe4ff */
[----:B------:R3:W-:Y:S01]  /*1740*/  STG.E.U8 desc[UR4][R8.64], R7 ;  /* 0x0000000708007986 */ /* 0x0007e2000c101104 */
[----:B------:R-:W-:Y:S05]  /*1750*/  BRA `(.L_x_41) ;  /* 0x0000000000787947 */ /* 0x000fea0003800000 */
.L_x_44:
[----:B------:R-:W-:Y:S01]  /*1760*/  IADD3 R8, P1, PT, R0, UR12, RZ ;  /* 0x0000000c00087c10 */ /* 0x000fe2000ff3e0ff */
[----:B------:R-:W-:-:S03]  /*1770*/  IMAD.MOV.U32 R7, RZ, RZ, 0x10 ;  /* 0x00000010ff077424 */ /* 0x000fc600078e00ff */
[----:B------:R-:W-:-:S05]  /*1780*/  IADD3.X R9, PT, PT, R4, UR13, RZ, P1, !PT ;  /* 0x0000000d04097c10 */ /* 0x000fca0008ffe4ff */
[----:B------:R2:W-:Y:S01]  /*1790*/  STG.E.U8 desc[UR4][R8.64], R7 ;  /* 0x0000000708007986 */ /* 0x0005e2000c101104 */
[----:B------:R-:W-:Y:S05]  /*17a0*/  BRA `(.L_x_41) ;  /* 0x0000000000647947 */ /* 0x000fea0003800000 */
.L_x_42:
        /* <DEDUP_REMOVED lines=10> */
.L_x_47:
[----:B------:R-:W-:Y:S01]  /*1850*/  IADD3 R8, P1, PT, R0, UR12, RZ ;  /* 0x0000000c00087c10 */ /* 0x000fe2000ff3e0ff */
[----:B------:R-:W-:-:S03]  /*1860*/  IMAD.MOV.U32 R7, RZ, RZ, 0x2 ;  /* 0x00000002ff077424 */ /* 0x000fc600078e00ff */
[----:B------:R-:W-:-:S05]  /*1870*/  IADD3.X R9, PT, PT, R4, UR13, RZ, P1, !PT ;  /* 0x0000000d04097c10 */ /* 0x000fca0008ffe4ff */
[----:B------:R0:W-:Y:S01]  /*1880*/  STG.E.U8 desc[UR4][R8.64], R7 ;  /* 0x0000000708007986 */ /* 0x0001e2000c101104 */
[----:B------:R-:W-:Y:S05]  /*1890*/  BRA `(.L_x_41) ;  /* 0x0000000000287947 */ /* 0x000fea0003800000 */
.L_x_46:
[C---:B------:R-:W-:Y:S02]  /*18a0*/  ISETP.NE.AND P1, PT, R8.reuse, 0x7d, PT ;  /* 0x0000007d0800780c */ /* 0x040fe40003f25270 */
[C---:B------:R-:W-:Y:S02]  /*18b0*/  ISETP.NE.AND P2, PT, R8.reuse, 0x5d, PT ;  /* 0x0000005d0800780c */ /* 0x040fe40003f45270 */
[----:B------:R-:W-:-:S13]  /*18c0*/  ISETP.NE.AND P1, PT, R8, 0x7b, P1 ;  /* 0x0000007b0800780c */ /* 0x000fda0000f25270 */
[----:B------:R-:W-:Y:S05]  /*18d0*/  @P1 BREAK.RELIABLE P2, B1 ;  /* 0x0000000000011942 */ /* 0x000fea0001000100 */
[----:B------:R-:W-:Y:S05]  /*18e0*/  @P1 BRA P2, `(.L_x_41) ;  /* 0x0000000000141947 */ /* 0x000fea0001000000 */
.L_x_48:
[----:B------:R-:W-:Y:S05]  /*18f0*/  BSYNC.RELIABLE B1 ;  /* 0x0000000000017941 */ /* 0x000fea0003800100 */
.L_x_45:
[----:B------:R-:W-:Y:S01]  /*1900*/  IADD3 R8, P1, PT, R0, UR12, RZ ;  /* 0x0000000c00087c10 */ /* 0x000fe2000ff3e0ff */
[----:B------:R-:W-:-:S03]  /*1910*/  IMAD.MOV.U32 R7, RZ, RZ, 0x4 ;  /* 0x00000004ff077424 */ /* 0x000fc600078e00ff */
[----:B------:R-:W-:-:S05]  /*1920*/  IADD3.X R9, PT, PT, R4, UR13, RZ, P1, !PT ;  /* 0x0000000d04097c10 */ /* 0x000fca0008ffe4ff */
[----:B------:R1:W-:Y:S04]  /*1930*/  STG.E.U8 desc[UR4][R8.64], R7 ;  /* 0x0000000708007986 */ /* 0x0003e8000c101104 */
.L_x_41:
[----:B------:R-:W-:Y:S05]  /*1940*/  BSYNC.RECONVERGENT B0 ;  /* 0x0000000000007941 */ /* 0x000fea0003800200 */
.L_x_40:
[----:B------:R-:W-:-:S05]  /*1950*/  IADD3 R0, P1, PT, R0, 0x1, RZ ;  /* 0x0000000100007810 */ /* 0x000fca0007f3e0ff */
[----:B------:R-:W-:Y:S01]  /*1960*/  IMAD.X R4, RZ, RZ, R4, P1 ;  /* 0x000000ffff047224 */ /* 0x000fe200008e0604 */
[----:B------:R-:W-:Y:S07]  /*1970*/  @P0 BRA `(.L_x_49) ;  /* 0xfffffff800b00947 */ /* 0x000fee000383ffff */
[----:B------:R-:W-:Y:S05]  /*1980*/  EXIT ;  /* 0x000000000000794d */ /* 0x000fea0003800000 */
        .weak           $__internal_0_$__cuda_sm20_div_s64
        .type           $__internal_0_$__cuda_sm20_div_s64,@function
        .size           $__internal_0_$__cuda_sm20_div_s64,(.L_x_51 - $__internal_0_$__cuda_sm20_div_s64)
$__internal_0_$__cuda_sm20_div_s64:
[-C--:B------:R-:W-:Y:S02]  /*1990*/  IADD3 R2, P1, PT, RZ, -R5.reuse, RZ ;  /* 0x80000005ff027210 */ /* 0x080fe40007f3e0ff */
[----:B------:R-:W-:Y:S02]  /*19a0*/  ISETP.GE.AND P0, PT, R6, RZ, PT ;  /* 0x000000ff0600720c */ /* 0x000fe40003f06270 */
[----:B------:R-:W-:Y:S01]  /*19b0*/  ISETP.GE.AND P3, PT, R7, RZ, PT ;  /* 0x000000ff0700720c */ /* 0x000fe20003f66270 */
[----:B------:R-:W-:Y:S01]  /*19c0*/  IMAD.X R3, RZ, RZ, ~R6, P1 ;  /* 0x000000ffff037224 */ /* 0x000fe200008e0e06 */
[----:B------:R-:W-:-:S04]  /*19d0*/  SEL R2, R2, R5, !P0 ;  /* 0x0000000502027207 */ /* 0x000fc80004000000 */
[----:B------:R-:W-:-:S04]  /*19e0*/  SEL R3, R3, R6, !P0 ;  /* 0x0000000603037207 */ /* 0x000fc80004000000 */
[----:B------:R-:W0:Y:S08]  /*19f0*/  I2F.U64.RP R12, R2 ;  /* 0x00000002000c7312 */ /* 0x000e300000309000 */
[----:B0-----:R-:W0:Y:S02]  /*1a00*/  MUFU.RCP R12, R12 ;  /* 0x0000000c000c7308 */ /* 0x001e240000001000 */
[----:B0-----:R-:W-:-:S06]  /*1a10*/  VIADD R8, R12, 0x1ffffffe ;  /* 0x1ffffffe0c087836 */ /* 0x001fcc0000000000 */
[----:B------:R-:W0:Y:S02]  /*1a20*/  F2I.U64.TRUNC R8, R8 ;  /* 0x0000000800087311 */ /* 0x000e24000020d800 */
[----:B0-----:R-:W-:-:S04]  /*1a30*/  IMAD.WIDE.U32 R10, R8, R2, RZ ;  /* 0x00000002080a7225 */ /* 0x001fc800078e00ff */
[----:B------:R-:W-:Y:S01]  /*1a40*/  IMAD R11, R8, R3, R11 ;  /* 0x00000003080b7224 */ /* 0x000fe200078e020b */
[----:B------:R-:W-:-:S03]  /*1a50*/  IADD3 R13, P0, PT, RZ, -R10, RZ ;  /* 0x8000000aff0d7210 */ /* 0x000fc60007f1e0ff */
[----:B------:R-:W-:Y:S02]  /*1a60*/  IMAD R11, R9, R2, R11 ;  /* 0x00000002090b7224 */ /* 0x000fe400078e020b */
[----:B------:R-:W-:-:S04]  /*1a70*/  IMAD.HI.U32 R10, R8, R13, RZ ;  /* 0x0000000d080a7227 */ /* 0x000fc800078e00ff */
[----:B------:R-:W-:Y:S02]  /*1a80*/  IMAD.X R15, RZ, RZ, ~R11, P0 ;  /* 0x000000ffff0f7224 */ /* 0x000fe400000e0e0b */
[----:B------:R-:W-:Y:S02]  /*1a90*/  IMAD.MOV.U32 R11, RZ, RZ, R8 ;  /* 0x000000ffff0b7224 */ /* 0x000fe400078e0008 */
[-C--:B------:R-:W-:Y:S02]  /*1aa0*/  IMAD R17, R9, R15.reuse, RZ ;  /* 0x0000000f09117224 */ /* 0x080fe400078e02ff */
[----:B------:R-:W-:-:S04]  /*1ab0*/  IMAD.WIDE.U32 R10, P0, R8, R15, R10 ;  /* 0x0000000f080a7225 */ /* 0x000fc8000780000a */
[----:B------:R-:W-:-:S04]  /*1ac0*/  IMAD.HI.U32 R15, R9, R15, RZ ;  /* 0x0000000f090f7227 */ /* 0x000fc800078e00ff */
[----:B------:R-:W-:-:S05]  /*1ad0*/  IMAD.HI.U32 R10, P1, R9, R13, R10 ;  /* 0x0000000d090a7227 */ /* 0x000fca000782000a */
[----:B------:R-:W-:Y:S01]  /*1ae0*/  IADD3 R11, P2, PT, R17, R10, RZ ;  /* 0x0000000a110b7210 */ /* 0x000fe20007f5e0ff */
[----:B------:R-:W-:-:S04]  /*1af0*/  IMAD.X R10, R15, 0x1, R9, P0 ;  /* 0x000000010f0a7824 */ /* 0x000fc800000e0609 */
[----:B------:R-:W-:Y:S01]  /*1b00*/  IMAD.WIDE.U32 R8, R11, R2, RZ ;  /* 0x000000020b087225 */ /* 0x000fe200078e00ff */
[----:B------:R-:W-:-:S03]  /*1b10*/  IADD3.X R13, PT, PT, RZ, RZ, R10, P2, P1 ;  /* 0x000000ffff0d7210 */ /* 0x000fc600017e240a */
[----:B------:R-:W-:Y:S01]  /*1b20*/  IMAD R9, R11, R3, R9 ;  /* 0x000000030b097224 */ /* 0x000fe200078e0209 */
[----:B------:R-:W-:-:S03]  /*1b30*/  IADD3 R15, P0, PT, RZ, -R8, RZ ;  /* 0x80000008ff0f7210 */ /* 0x000fc60007f1e0ff */
[----:B------:R-:W-:Y:S02]  /*1b40*/  IMAD R9, R13, R2, R9 ;  /* 0x000000020d097224 */ /* 0x000fe400078e0209 */
[----:B------:R-:W-:-:S04]  /*1b50*/  IMAD.HI.U32 R10, R11, R15, RZ ;  /* 0x0000000f0b0a7227 */ /* 0x000fc800078e00ff */
[----:B------:R-:W-:Y:S01]  /*1b60*/  IMAD.X R8, RZ, RZ, ~R9, P0 ;  /* 0x000000ffff087224 */ /* 0x000fe200000e0e09 */
[----:B------:R-:W-:-:S03]  /*1b70*/  IADD3 R9, P4, PT, RZ, -R0, RZ ;  /* 0x80000000ff097210 */ /* 0x000fc60007f9e0ff */
[----:B------:R-:W-:Y:S01]  /*1b80*/  IMAD.WIDE.U32 R10, P0, R11, R8, R10 ;  /* 0x000000080b0a7225 */ /* 0x000fe2000780000a */
[----:B------:R-:W-:-:S03]  /*1b90*/  SEL R0, R9, R0, !P3 ;  /* 0x0000000009007207 */ /* 0x000fc60005800000 */
[----:B------:R-:W-:Y:S02]  /*1ba0*/  IMAD.X R12, RZ, RZ, ~R7, P4 ;  /* 0x000000ffff0c7224 */ /* 0x000fe400020e0e07 */
[----:B------:R-:W-:-:S03]  /*1bb0*/  IMAD.HI.U32 R11, P1, R13, R15, R10 ;  /* 0x0000000f0d0b7227 */ /* 0x000fc6000782000a */
[-C--:B------:R-:W-:Y:S01]  /*1bc0*/  SEL R12, R12, R7.reuse, !P3 ;  /* 0x000000070c0c7207 */ /* 0x080fe20005800000 */
[CC--:B------:R-:W-:Y:S01]  /*1bd0*/  IMAD R10, R13.reuse, R8.reuse, RZ ;  /* 0x000000080d0a7224 */ /* 0x0c0fe200078e02ff */
[----:B------:R-:W-:Y:S01]  /*1be0*/  LOP3.LUT R7, R6, R7, RZ, 0x3c, !PT ;  /* 0x0000000706077212 */ /* 0x000fe200078e3cff */
[----:B------:R-:W-:-:S03]  /*1bf0*/  IMAD.HI.U32 R8, R13, R8, RZ ;  /* 0x000000080d087227 */ /* 0x000fc600078e00ff */
[----:B------:R-:W-:Y:S01]  /*1c00*/  IADD3 R11, P2, PT, R10, R11, RZ ;  /* 0x0000000b0a0b7210 */ /* 0x000fe20007f5e0ff */
[----:B------:R-:W-:Y:S02]  /*1c10*/  IMAD.X R13, R8, 0x1, R13, P0 ;  /* 0x00000001080d7824 */ /* 0x000fe400000e060d */
[----:B------:R-:W-:Y:S02]  /*1c20*/  IMAD.MOV.U32 R9, RZ, RZ, RZ ;  /* 0x000000ffff097224 */ /* 0x000fe400078e00ff */
[----:B------:R-:W-:Y:S01]  /*1c30*/  IMAD.HI.U32 R8, R11, R0, RZ ;  /* 0x000000000b087227 */ /* 0x000fe200078e00ff */
[----:B------:R-:W-:-:S03]  /*1c40*/  IADD3.X R13, PT, PT, RZ, RZ, R13, P2, P1 ;  /* 0x000000ffff0d7210 */ /* 0x000fc600017e240d */
[----:B------:R-:W-:-:S04]  /*1c50*/  IMAD.WIDE.U32 R8, R11, R12, R8 ;  /* 0x0000000c0b087225 */ /* 0x000fc800078e0008 */
[C---:B------:R-:W-:Y:S02]  /*1c60*/  IMAD R11, R13.reuse, R12, RZ ;  /* 0x0000000c0d0b7224 */ /* 0x040fe400078e02ff */
[----:B------:R-:W-:-:S04]  /*1c70*/  IMAD.HI.U32 R8, P0, R13, R0, R8 ;  /* 0x000000000d087227 */ /* 0x000fc80007800008 */
[----:B------:R-:W-:Y:S01]  /*1c80*/  IMAD.HI.U32 R10, R13, R12, RZ ;  /* 0x0000000c0d0a7227 */ /* 0x000fe200078e00ff */
[----:B------:R-:W-:-:S03]  /*1c90*/  IADD3 R11, P1, PT, R11, R8, RZ ;  /* 0x000000080b0b7210 */ /* 0x000fc60007f3e0ff */
[----:B------:R-:W-:Y:S02]  /*1ca0*/  IMAD.X R10, RZ, RZ, R10, P0 ;  /* 0x000000ffff0a7224 */ /* 0x000fe400000e060a */
[----:B------:R-:W-:-:S04]  /*1cb0*/  IMAD.WIDE.U32 R8, R11, R2, RZ ;  /* 0x000000020b087225 */ /* 0x000fc800078e00ff */
[----:B------:R-:W-:Y:S01]  /*1cc0*/  IMAD.X R13, RZ, RZ, R10, P1 ;  /* 0x000000ffff0d7224 */ /* 0x000fe200008e060a */
[----:B------:R-:W-:Y:S01]  /*1cd0*/  IADD3 R17, P1, PT, -R8, R0, RZ ;  /* 0x0000000008117210 */ /* 0x000fe20007f3e1ff */
[C---:B------:R-:W-:Y:S01]  /*1ce0*/  IMAD R9, R11.reuse, R3, R9 ;  /* 0x000000030b097224 */ /* 0x040fe200078e0209 */
[----:B------:R-:W-:Y:S02]  /*1cf0*/  IADD3 R0, P2, PT, R11, 0x1, RZ ;  /* 0x000000010b007810 */ /* 0x000fe40007f5e0ff */
[-C--:B------:R-:W-:Y:S01]  /*1d00*/  ISETP.GE.U32.AND P0, PT, R17, R2.reuse, PT ;  /* 0x000000021100720c */ /* 0x080fe20003f06070 */
[-C--:B------:R-:W-:Y:S02]  /*1d10*/  IMAD R9, R13, R2.reuse, R9 ;  /* 0x000000020d097224 */ /* 0x080fe400078e0209 */
[----:B------:R-:W-:Y:S02]  /*1d20*/  IMAD.X R8, RZ, RZ, R13, P2 ;  /* 0x000000ffff087224 */ /* 0x000fe400010e060d */
[----:B------:R-:W-:Y:S01]  /*1d30*/  IMAD.X R19, R12, 0x1, ~R9, P1 ;  /* 0x000000010c137824 */ /* 0x000fe200008e0e09 */
[----:B------:R-:W-:-:S04]  /*1d40*/  IADD3 R9, P1, PT, R17, -R2, RZ ;  /* 0x8000000211097210 */ /* 0x000fc80007f3e0ff */
[C---:B------:R-:W-:Y:S01]  /*1d50*/  ISETP.GE.U32.AND.EX P0, PT, R19.reuse, R3, PT, P0 ;  /* 0x000000031300720c */ /* 0x040fe20003f06100 */
[----:B------:R-:W-:-:S03]  /*1d60*/  IMAD.X R15, R19, 0x1, ~R3, P1 ;  /* 0x00000001130f7824 */ /* 0x000fc600008e0e03 */
[----:B------:R-:W-:Y:S02]  /*1d70*/  SEL R9, R9, R17, P0 ;  /* 0x0000001109097207 */ /* 0x000fe40000000000 */
[----:B------:R-:W-:Y:S02]  /*1d80*/  SEL R11, R0, R11, P0 ;  /* 0x0000000b000b7207 */ /* 0x000fe40000000000 */
[----:B------:R-:W-:Y:S02]  /*1d90*/  SEL R15, R15, R19, P0 ;  /* 0x000000130f0f7207 */ /* 0x000fe40000000000 */
[----:B------:R-:W-:Y:S02]  /*1da0*/  ISETP.GE.U32.AND P1, PT, R9, R2, PT ;  /* 0x000000020900720c */ /* 0x000fe40003f26070 */
[----:B------:R-:W-:Y:S02]  /*1db0*/  SEL R0, R8, R13, P0 ;  /* 0x0000000d08007207 */ /* 0x000fe40000000000 */
[----:B------:R-:W-:-:S02]  /*1dc0*/  IADD3 R2, P2, PT, R11, 0x1, RZ ;  /* 0x000000010b027810 */ /* 0x000fc40007f5e0ff */
[----:B------:R-:W-:Y:S02]  /*1dd0*/  ISETP.GE.U32.AND.EX P0, PT, R15, R3, PT, P1 ;  /* 0x000000030f00720c */ /* 0x000fe40003f06110 */
[----:B------:R-:W-:Y:S01]  /*1de0*/  ISETP.GE.AND P1, PT, R7, RZ, PT ;  /* 0x000000ff0700720c */ /* 0x000fe20003f26270 */
[----:B------:R-:W-:Y:S01]  /*1df0*/  IMAD.X R3, RZ, RZ, R0, P2 ;  /* 0x000000ffff037224 */ /* 0x000fe200010e0600 */
[----:B------:R-:W-:-:S04]  /*1e00*/  SEL R2, R2, R11, P0 ;  /* 0x0000000b02027207 */ /* 0x000fc80000000000 */
[----:B------:R-:W-:Y:S02]  /*1e10*/  SEL R3, R3, R0, P0 ;  /* 0x0000000003037207 */ /* 0x000fe40000000000 */
[-C--:B------:R-:W-:Y:S02]  /*1e20*/  IADD3 R9, P2, PT, RZ, -R2.reuse, RZ ;  /* 0x80000002ff097210 */ /* 0x080fe40007f5e0ff */
[----:B------:R-:W-:Y:S01]  /*1e30*/  ISETP.NE.U32.AND P0, PT, R5, RZ, PT ;  /* 0x000000ff0500720c */ /* 0x000fe20003f05070 */
[----:B------:R-:W-:Y:S01]  /*1e40*/  IMAD.MOV.U32 R5, RZ, RZ, 0x0 ;  /* 0x00000000ff057424 */ /* 0x000fe200078e00ff */
[----:B------:R-:W-:Y:S01]  /*1e50*/  SEL R2, R9, R2, !P1 ;  /* 0x0000000209027207 */ /* 0x000fe20004800000 */
[----:B------:R-:W-:Y:S01]  /*1e60*/  IMAD.X R0, RZ, RZ, ~R3, P2 ;  /* 0x000000ffff007224 */ /* 0x000fe200010e0e03 */
[----:B------:R-:W-:-:S04]  /*1e70*/  ISETP.NE.AND.EX P0, PT, R6, RZ, PT, P0 ;  /* 0x000000ff0600720c */ /* 0x000fc80003f05300 */
[----:B------:R-:W-:Y:S02]  /*1e80*/  SEL R3, R0, R3, !P1 ;  /* 0x0000000300037207 */ /* 0x000fe40004800000 */
[----:B------:R-:W-:Y:S02]  /*1e90*/  SEL R2, R2, 0xffffffff, P0 ;  /* 0xffffffff02027807 */ /* 0x000fe40000000000 */
[----:B------:R-:W-:Y:S01]  /*1ea0*/  SEL R3, R3, 0xffffffff, P0 ;  /* 0xffffffff03037807 */ /* 0x000fe20000000000 */
[----:B------:R-:W-:Y:S06]  /*1eb0*/  RET.REL.NODEC R4 `(_Z18discover_structurePclPlS_) ;  /* 0xffffffe004507950 */ /* 0x000fec0003c3ffff */
.L_x_50:
[----:B------:R-:W-:-:S00]  /*1ec0*/  BRA `(.L_x_50) ;  /* 0xfffffffc00fc7947 */ /* 0x000fc0000383ffff */
[----:B------:R-:W-:-:S00]  /*1ed0*/  NOP ;  /* 0x0000000000007918 */ /* 0x000fc00000000000 */
        /* <DEDUP_REMOVED lines=10> */
.L_x_51:


//--------------------- .nv.shared.reserved.0     --------------------------
	.section	.nv.shared.reserved.0,"aw",@nobits
	.weak		__nv_reservedSMEM_offset_0_alias
	.size		__nv_reservedSMEM_offset_0_alias, 0, 64
	.other		__nv_reservedSMEM_offset_0_alias,@"STO_CUDA_RESERVED_SHARED STV_DEFAULT"
__nv_reservedSMEM_offset_0_alias:
	.zero		0
	.zero		64


//--------------------- .nv.constant0._Z18discover_structurePclPlS_ --------------------------
	.section	.nv.constant0._Z18discover_structurePclPlS_,"a",@progbits
	.sectionflags	@""
	.align	4
.nv.constant0._Z18discover_structurePclPlS_:
	.zero		928


//--------------------- SYMBOLS --------------------------

	.type		.nv.reservedSmem.offset0,@object
	.size		.nv.reservedSmem.offset0,0x4
